	.target	sm_100a

	.elftype	@"ET_EXEC"


//--------------------- .note.nv.tkinfo           --------------------------
	.section	.note.nv.tkinfo,"",@"SHT_NOTE"
	.sectionflags	@"SHF_NOTE_NV_TKINFO"
	.tkinfo
        /*0018*/ 	.word	0x00000002
        /*0030*/ 	.string	""
        /*0030*/ 	.string	"ptxas"
        /*0030*/ 	.string	"Cuda compilation tools, release 13.0, V13.0.88"
        /*0030*/ 	.string	"Build cuda_13.0.r13.0/compiler.36424714_0"
        /*0030*/ 	.string	"-arch sm_100a -m 64 "



//--------------------- .note.nv.cuinfo           --------------------------
	.section	.note.nv.cuinfo,"",@"SHT_NOTE"
	.sectionflags	@"SHF_NOTE_NV_CUINFO"
        /*0018*/ 	.short	0x0002
        /*001a*/ 	.short	0x0064
        /*001c*/ 	.short	0x0082
	.zero		2


//--------------------- .nv.info                  --------------------------
	.section	.nv.info,"",@"SHT_CUDA_INFO"
	.align	4


	//----- nvinfo : EIATTR_REGCOUNT
	.align		4
        /*0000*/ 	.byte	0x04, 0x2f
        /*0002*/ 	.short	(.L_19 - .L_18)
	.align		4
.L_18:
        /*0004*/ 	.word	index@(_ZN7cutlass13device_kernelINS_4gemm6kernel13GemmUniversalIN4cute5tupleIJiiiiEEENS1_10collective13CollectiveMmaINS1_35MainloopSm100TmaUmmaWarpSpecializedILi7ELi2ELi4ENS5_IJNS4_1CILi1EEESB_SB_EEEEENS5_IJNSA_ILi64EEESE_NSA_ILi32EEEEEENS_12float_e5m2_tENS5_IJlSB_lEEESH_SI_NS4_8TiledMMAINS4_8MMA_AtomIJNS4_10MMA_TraitsINS4_19SM100_MMA_F8F6F4_SSEJSH_SH_fSE_SE_NS4_17integral_constantINS4_4UMMA5MajorELSP_0EEESQ_NSN_INSO_7ScaleInELSR_0EEESS_EEEEEENS4_6LayoutISC_NS5_IJNSA_ILi0EEESW_SW_EEEEENS5_IJNS4_10UnderscoreESZ_SZ_EEEEENS4_13SM90_TMA_LOADENS4_14ComposedLayoutINS4_7SwizzleILi1ELi4ELi3EEENS4_18smem_ptr_flag_bitsILi8EEENSV_INS5_IJNSA_ILi8EEESF_EEENS5_IJSF_SB_EEEEEEEvNS4_8identityES12_S1C_vS1D_EENS_8epilogue10collective18CollectiveEpilogueINS1F_23Sm100TmaWarpSpecializedILi1ELi1ELi32ELb0ELb0EEEJSG_NS5_IJNSV_ISE_SB_EES1K_EEESH_SI_SH_SI_NS1F_6fusion15FusionCallbacksIS1J_NS1M_17LinearCombinationISH_fSH_fLNS_15FloatRoundStyleE2EEESG_S1L_JEEENS4_5SM1004TMEM4LOAD26SM100_TMEM_LOAD_16dp32b32xES12_NS13_INS14_ILi2ELi4ELi3EEES17_NSV_INS5_IJS18_SE_EEENS5_IJSE_SB_EEEEEEENS4_39AutoVectorizingCopyWithAssumedAlignmentILi128EEENS4_14SM90_TMA_STOREES20_S22_S22_EEEvvEEEEvNT_6ParamsE)
        /*0008*/ 	.word	0x00000078


	//----- nvinfo : EIATTR_FRAME_SIZE
	.align		4
.L_19:
        /*000c*/ 	.byte	0x04, 0x11
        /*000e*/ 	.short	(.L_21 - .L_20)
	.align		4
.L_20:
        /*0010*/ 	.word	index@($__internal_2_$__cuda_sm10x_tcgen05_guardrail_trap_unallocated_columns_being_dealloced)
        /*0014*/ 	.word	0x00000000


	//----- nvinfo : EIATTR_FRAME_SIZE
	.align		4
.L_21:
        /*0018*/ 	.byte	0x04, 0x11
        /*001a*/ 	.short	(.L_23 - .L_22)
	.align		4
.L_22:
        /*001c*/ 	.word	index@($__internal_1_$__cuda_sm10x_tcgen05_guardrail_trap_phase_invalid_during_alloc)
        /*0020*/ 	.word	0x00000000


	//----- nvinfo : EIATTR_FRAME_SIZE
	.align		4
.L_23:
        /*0024*/ 	.byte	0x04, 0x11
        /*0026*/ 	.short	(.L_25 - .L_24)
	.align		4
.L_24:
        /*0028*/ 	.word	index@($__internal_0_$__cuda_sm10x_tcgen05_guardrail_trap_col_being_dealloced_not_returned_by_alloc)
        /*002c*/ 	.word	0x00000000


	//----- nvinfo : EIATTR_FRAME_SIZE
	.align		4
.L_25:
        /*0030*/ 	.byte	0x04, 0x11
        /*0032*/ 	.short	(.L_27 - .L_26)
	.align		4
.L_26:
        /*0034*/ 	.word	index@(_ZN7cutlass13device_kernelINS_4gemm6kernel13GemmUniversalIN4cute5tupleIJiiiiEEENS1_10collective13CollectiveMmaINS1_35MainloopSm100TmaUmmaWarpSpecializedILi7ELi2ELi4ENS5_IJNS4_1CILi1EEESB_SB_EEEEENS5_IJNSA_ILi64EEESE_NSA_ILi32EEEEEENS_12float_e5m2_tENS5_IJlSB_lEEESH_SI_NS4_8TiledMMAINS4_8MMA_AtomIJNS4_10MMA_TraitsINS4_19SM100_MMA_F8F6F4_SSEJSH_SH_fSE_SE_NS4_17integral_constantINS4_4UMMA5MajorELSP_0EEESQ_NSN_INSO_7ScaleInELSR_0EEESS_EEEEEENS4_6LayoutISC_NS5_IJNSA_ILi0EEESW_SW_EEEEENS5_IJNS4_10UnderscoreESZ_SZ_EEEEENS4_13SM90_TMA_LOADENS4_14ComposedLayoutINS4_7SwizzleILi1ELi4ELi3EEENS4_18smem_ptr_flag_bitsILi8EEENSV_INS5_IJNSA_ILi8EEESF_EEENS5_IJSF_SB_EEEEEEEvNS4_8identityES12_S1C_vS1D_EENS_8epilogue10collective18CollectiveEpilogueINS1F_23Sm100TmaWarpSpecializedILi1ELi1ELi32ELb0ELb0EEEJSG_NS5_IJNSV_ISE_SB_EES1K_EEESH_SI_SH_SI_NS1F_6fusion15FusionCallbacksIS1J_NS1M_17LinearCombinationISH_fSH_fLNS_15FloatRoundStyleE2EEESG_S1L_JEEENS4_5SM1004TMEM4LOAD26SM100_TMEM_LOAD_16dp32b32xES12_NS13_INS14_ILi2ELi4ELi3EEES17_NSV_INS5_IJS18_SE_EEENS5_IJSE_SB_EEEEEEENS4_39AutoVectorizingCopyWithAssumedAlignmentILi128EEENS4_14SM90_TMA_STOREES20_S22_S22_EEEvvEEEEvNT_6ParamsE)
        /*0038*/ 	.word	0x00000000


	//----- nvinfo : EIATTR_MIN_STACK_SIZE
	.align		4
.L_27:
        /*003c*/ 	.byte	0x04, 0x12
        /*003e*/ 	.short	(.L_29 - .L_28)
	.align		4
.L_28:
        /*0040*/ 	.word	index@(_ZN7cutlass13device_kernelINS_4gemm6kernel13GemmUniversalIN4cute5tupleIJiiiiEEENS1_10collective13CollectiveMmaINS1_35MainloopSm100TmaUmmaWarpSpecializedILi7ELi2ELi4ENS5_IJNS4_1CILi1EEESB_SB_EEEEENS5_IJNSA_ILi64EEESE_NSA_ILi32EEEEEENS_12float_e5m2_tENS5_IJlSB_lEEESH_SI_NS4_8TiledMMAINS4_8MMA_AtomIJNS4_10MMA_TraitsINS4_19SM100_MMA_F8F6F4_SSEJSH_SH_fSE_SE_NS4_17integral_constantINS4_4UMMA5MajorELSP_0EEESQ_NSN_INSO_7ScaleInELSR_0EEESS_EEEEEENS4_6LayoutISC_NS5_IJNSA_ILi0EEESW_SW_EEEEENS5_IJNS4_10UnderscoreESZ_SZ_EEEEENS4_13SM90_TMA_LOADENS4_14ComposedLayoutINS4_7SwizzleILi1ELi4ELi3EEENS4_18smem_ptr_flag_bitsILi8EEENSV_INS5_IJNSA_ILi8EEESF_EEENS5_IJSF_SB_EEEEEEEvNS4_8identityES12_S1C_vS1D_EENS_8epilogue10collective18CollectiveEpilogueINS1F_23Sm100TmaWarpSpecializedILi1ELi1ELi32ELb0ELb0EEEJSG_NS5_IJNSV_ISE_SB_EES1K_EEESH_SI_SH_SI_NS1F_6fusion15FusionCallbacksIS1J_NS1M_17LinearCombinationISH_fSH_fLNS_15FloatRoundStyleE2EEESG_S1L_JEEENS4_5SM1004TMEM4LOAD26SM100_TMEM_LOAD_16dp32b32xES12_NS13_INS14_ILi2ELi4ELi3EEES17_NSV_INS5_IJS18_SE_EEENS5_IJSE_SB_EEEEEEENS4_39AutoVectorizingCopyWithAssumedAlignmentILi128EEENS4_14SM90_TMA_STOREES20_S22_S22_EEEvvEEEEvNT_6ParamsE)
        /*0044*/ 	.word	0x00000000
.L_29:


//--------------------- .nv.compat                --------------------------
	.section	.nv.compat,"",@"SHT_CUDA_COMPAT_INFO"
	.align	4
        /*0000*/ 	.byte	0x02, 0x09, 0x01, 0x00, 0x02, 0x02, 0x02, 0x00, 0x02, 0x05, 0x05, 0x00, 0x03, 0x07, 0x01, 0x01
        /*0010*/ 	.byte	0x02, 0x03, 0x01, 0x00, 0x02, 0x06, 0x01, 0x00, 0x04, 0x0b, 0x08, 0x00, 0x09, 0x00, 0x00, 0x00
        /*0020*/ 	.byte	0x00, 0x00, 0x00, 0x00


//--------------------- .nv.info._ZN7cutlass13device_kernelINS_4gemm6kernel13GemmUniversalIN4cute5tupleIJiiiiEEENS1_10collective13CollectiveMmaINS1_35MainloopSm100TmaUmmaWarpSpecializedILi7ELi2ELi4ENS5_IJNS4_1CILi1EEESB_SB_EEEEENS5_IJNSA_ILi64EEESE_NSA_ILi32EEEEEENS_12float_e5m2_tENS5_IJlSB_lEEESH_SI_NS4_8TiledMMAINS4_8MMA_AtomIJNS4_10MMA_TraitsINS4_19SM100_MMA_F8F6F4_SSEJSH_SH_fSE_SE_NS4_17integral_constantINS4_4UMMA5MajorELSP_0EEESQ_NSN_INSO_7ScaleInELSR_0EEESS_EEEEEENS4_6LayoutISC_NS5_IJNSA_ILi0EEESW_SW_EEEEENS5_IJNS4_10UnderscoreESZ_SZ_EEEEENS4_13SM90_TMA_LOADENS4_14ComposedLayoutINS4_7SwizzleILi1ELi4ELi3EEENS4_18smem_ptr_flag_bitsILi8EEENSV_INS5_IJNSA_ILi8EEESF_EEENS5_IJSF_SB_EEEEEEEvNS4_8identityES12_S1C_vS1D_EENS_8epilogue10collective18CollectiveEpilogueINS1F_23Sm100TmaWarpSpecializedILi1ELi1ELi32ELb0ELb0EEEJSG_NS5_IJNSV_ISE_SB_EES1K_EEESH_SI_SH_SI_NS1F_6fusion15FusionCallbacksIS1J_NS1M_17LinearCombinationISH_fSH_fLNS_15FloatRoundStyleE2EEESG_S1L_JEEENS4_5SM1004TMEM4LOAD26SM100_TMEM_LOAD_16dp32b32xES12_NS13_INS14_ILi2ELi4ELi3EEES17_NSV_INS5_IJS18_SE_EEENS5_IJSE_SB_EEEEEEENS4_39AutoVectorizingCopyWithAssumedAlignmentILi128EEENS4_14SM90_TMA_STOREES20_S22_S22_EEEvvEEEEvNT_6ParamsE --------------------------
	.section	.nv.info._ZN7cutlass13device_kernelINS_4gemm6kernel13GemmUniversalIN4cute5tupleIJiiiiEEENS1_10collective13CollectiveMmaINS1_35MainloopSm100TmaUmmaWarpSpecializedILi7ELi2ELi4ENS5_IJNS4_1CILi1EEESB_SB_EEEEENS5_IJNSA_ILi64EEESE_NSA_ILi32EEEEEENS_12float_e5m2_tENS5_IJlSB_lEEESH_SI_NS4_8TiledMMAINS4_8MMA_AtomIJNS4_10MMA_TraitsINS4_19SM100_MMA_F8F6F4_SSEJSH_SH_fSE_SE_NS4_17integral_constantINS4_4UMMA5MajorELSP_0EEESQ_NSN_INSO_7ScaleInELSR_0EEESS_EEEEEENS4_6LayoutISC_NS5_IJNSA_ILi0EEESW_SW_EEEEENS5_IJNS4_10UnderscoreESZ_SZ_EEEEENS4_13SM90_TMA_LOADENS4_14ComposedLayoutINS4_7SwizzleILi1ELi4ELi3EEENS4_18smem_ptr_flag_bitsILi8EEENSV_INS5_IJNSA_ILi8EEESF_EEENS5_IJSF_SB_EEEEEEEvNS4_8identityES12_S1C_vS1D_EENS_8epilogue10collective18CollectiveEpilogueINS1F_23Sm100TmaWarpSpecializedILi1ELi1ELi32ELb0ELb0EEEJSG_NS5_IJNSV_ISE_SB_EES1K_EEESH_SI_SH_SI_NS1F_6fusion15FusionCallbacksIS1J_NS1M_17LinearCombinationISH_fSH_fLNS_15FloatRoundStyleE2EEESG_S1L_JEEENS4_5SM1004TMEM4LOAD26SM100_TMEM_LOAD_16dp32b32xES12_NS13_INS14_ILi2ELi4ELi3EEES17_NSV_INS5_IJS18_SE_EEENS5_IJSE_SB_EEEEEEENS4_39AutoVectorizingCopyWithAssumedAlignmentILi128EEENS4_14SM90_TMA_STOREES20_S22_S22_EEEvvEEEEvNT_6ParamsE,"",@"SHT_CUDA_INFO"
	.sectionflags	@""
	.align	4


	//----- nvinfo : EIATTR_CUDA_API_VERSION
	.align		4
        /*0000*/ 	.byte	0x04, 0x37
        /*0002*/ 	.short	(.L_31 - .L_30)
.L_30:
        /*0004*/ 	.word	0x00000082


	//----- nvinfo : EIATTR_KPARAM_INFO
	.align		4
.L_31:
        /*0008*/ 	.byte	0x04, 0x17
        /*000a*/ 	.short	(.L_33 - .L_32)
.L_32:
        /*000c*/ 	.word	0x00000000
        /*0010*/ 	.short	0x0000
        /*0012*/ 	.short	0x0000
        /*0014*/ 	.byte	0x00, 0xf0, 0x01, 0x20


	//----- nvinfo : EIATTR_AT_ENTRY_FRAGMENTS
	.align		4
.L_33:
        /*0018*/ 	.byte	0x04, 0x4f
        /*001a*/ 	.short	(.L_35 - .L_34)


	//   ....[0]....
.L_34:
        /*001c*/ 	.word	0x00000006


	//----- nvinfo : EIATTR_RESERVED_SMEM_USED
	.align		4
.L_35:
        /*0020*/ 	.byte	0x01, 0x41
	.zero		2


	//----- nvinfo : EIATTR_SPARSE_MMA_MASK
	.align		4
        /*0024*/ 	.byte	0x03, 0x50
        /*0026*/ 	.short	0x0000


	//----- nvinfo : EIATTR_TCGEN05_1CTA_USED
	.align		4
        /*0028*/ 	.byte	0x01, 0x51
	.zero		2


	//----- nvinfo : EIATTR_MAXREG_COUNT
	.align		4
        /*002c*/ 	.byte	0x03, 0x1b
        /*002e*/ 	.short	0x00ff


	//----- nvinfo : EIATTR_NUM_BARRIERS
	.align		4
        /*0030*/ 	.byte	0x02, 0x4c
        /*0032*/ 	.byte	0x07
	.zero		1


	//----- nvinfo : EIATTR_EXTERNS
	.align		4
        /*0034*/ 	.byte	0x04, 0x0f
        /*0036*/ 	.short	(.L_37 - .L_36)


	//   ....[0]....
	.align		4
.L_36:
        /*0038*/ 	.word	index@(__assertfail)


	//----- nvinfo : EIATTR_MERCURY_ISA_VERSION
	.align		4
.L_37:
        /*003c*/ 	.byte	0x03, 0x5f
        /*003e*/ 	.short	0x0101


	//----- nvinfo : EIATTR_INT_WARP_WIDE_INSTR_OFFSETS
	.align		4
        /*0040*/ 	.byte	0x04, 0x31
        /*0042*/ 	.short	(.L_39 - .L_38)


	//   ....[0]....
.L_38:
        /*0044*/ 	.word	0x00001dc0


	//   ....[1]....
        /*0048*/ 	.word	0x000038d0


	//   ....[2]....
        /*004c*/ 	.word	0x000038f0


	//   ....[3]....
        /*0050*/ 	.word	0x00003920


	//   ....[4]....
        /*0054*/ 	.word	0x00004330


	//   ....[5]....
        /*0058*/ 	.word	0x00004420


	//----- nvinfo : EIATTR_COOP_GROUP_MASK_REGIDS
	.align		4
.L_39:
        /*005c*/ 	.byte	0x04, 0x29
        /*005e*/ 	.short	(.L_41 - .L_40)


	//   ....[0]....
.L_40:
        /*0060*/ 	.word	0xffffffff


	//   ....[1]....
        /*0064*/ 	.word	0xffffffff


	//   ....[2]....
        /*0068*/ 	.word	0xffffffff


	//   ....[3]....
        /*006c*/ 	.word	0xffffffff


	//   ....[4]....
        /*0070*/ 	.word	0xffffffff


	//   ....[5]....
        /*0074*/ 	.word	0xffffffff


	//   ....[6]....
        /*0078*/ 	.word	0xffffffff


	//   ....[7]....
        /*007c*/ 	.word	0xffffffff


	//   ....[8]....
        /*0080*/ 	.word	0xffffffff


	//   ....[9]....
        /*0084*/ 	.word	0xffffffff


	//   ....[10]....
        /*0088*/ 	.word	0xffffffff


	//   ....[11]....
        /*008c*/ 	.word	0xffffffff


	//   ....[12]....
        /*0090*/ 	.word	0xffffffff


	//----- nvinfo : EIATTR_COOP_GROUP_INSTR_OFFSETS
	.align		4
.L_41:
        /*0094*/ 	.byte	0x04, 0x28
        /*0096*/ 	.short	(.L_43 - .L_42)


	//   ....[0]....
.L_42:
        /*0098*/ 	.word	0x00000090


	//   ....[1]....
        /*009c*/ 	.word	0x000004d0


	//   ....[2]....
        /*00a0*/ 	.word	0x000006a0


	//   ....[3]....
        /*00a4*/ 	.word	0x000007e0


	//   ....[4]....
        /*00a8*/ 	.word	0x000008e0


	//   ....[5]....
        /*00ac*/ 	.word	0x00000a50


	//   ....[6]....
        /*00b0*/ 	.word	0x00000bf0


	//   ....[7]....
        /*00b4*/ 	.word	0x00001ca0


	//   ....[8]....
        /*00b8*/ 	.word	0x00002c30


	//   ....[9]....
        /*00bc*/ 	.word	0x00002e40


	//   ....[10]....
        /*00c0*/ 	.word	0x00002e70


	//   ....[11]....
        /*00c4*/ 	.word	0x000037b0


	//   ....[12]....
        /*00c8*/ 	.word	0x000039e0


	//----- nvinfo : EIATTR_VRC_CTA_INIT_COUNT
	.align		4
.L_43:
        /*00cc*/ 	.byte	0x02, 0x4a
        /*00ce*/ 	.byte	0x80
	.zero		1


	//----- nvinfo : EIATTR_SYSCALL_OFFSETS
	.align		4
        /*00d0*/ 	.byte	0x04, 0x46
        /*00d2*/ 	.short	(.L_45 - .L_44)


	//   ....[0]....
.L_44:
        /*00d4*/ 	.word	0x00004e40


	//   ....[1]....
        /*00d8*/ 	.word	0x00004f80


	//   ....[2]....
        /*00dc*/ 	.word	0x000056e0


	//----- nvinfo : EIATTR_MBARRIER_INSTR_OFFSETS
	.align		4
.L_45:
        /*00e0*/ 	.byte	0x04, 0x39
        /*00e2*/ 	.short	(.L_47 - .L_46)


	//   ....[0]....
.L_46:
        /*00e4*/ 	.word	0x000005b0
        /*00e8*/ 	.word	0x000000ff
        /*00ec*/ 	.word	0x00000000
        /*00f0*/ 	.short	0x0100
        /*00f2*/ 	.byte	0x05
	.zero		1


	//   ....[1]....
        /*00f4*/ 	.word	0x000005c0
        /*00f8*/ 	.word	0x000000ff
        /*00fc*/ 	.word	0x00000038
        /*0100*/ 	.short	0x0100
        /*0102*/ 	.byte	0x05
	.zero		1


	//   ....[2]....
        /*0104*/ 	.word	0x000005d0
        /*0108*/ 	.word	0x000000ff
        /*010c*/ 	.word	0x00000008
        /*0110*/ 	.short	0x0100
        /*0112*/ 	.byte	0x05
	.zero		1


	//   ....[3]....
        /*0114*/ 	.word	0x000005e0
        /*0118*/ 	.word	0x000000ff
        /*011c*/ 	.word	0x00000040
        /*0120*/ 	.short	0x0100
        /*0122*/ 	.byte	0x05
	.zero		1


	//   ....[4]....
        /*0124*/ 	.word	0x000005f0
        /*0128*/ 	.word	0x000000ff
        /*012c*/ 	.word	0x00000010
        /*0130*/ 	.short	0x0100
        /*0132*/ 	.byte	0x05
	.zero		1


	//   ....[5]....
        /*0134*/ 	.word	0x00000600
        /*0138*/ 	.word	0x000000ff
        /*013c*/ 	.word	0x00000048
        /*0140*/ 	.short	0x0100
        /*0142*/ 	.byte	0x05
	.zero		1


	//   ....[6]....
        /*0144*/ 	.word	0x00000610
        /*0148*/ 	.word	0x000000ff
        /*014c*/ 	.word	0x00000018
        /*0150*/ 	.short	0x0100
        /*0152*/ 	.byte	0x05
	.zero		1


	//   ....[7]....
        /*0154*/ 	.word	0x00000620
        /*0158*/ 	.word	0x000000ff
        /*015c*/ 	.word	0x00000050
        /*0160*/ 	.short	0x0100
        /*0162*/ 	.byte	0x05
	.zero		1


	//   ....[8]....
        /*0164*/ 	.word	0x00000630
        /*0168*/ 	.word	0x000000ff
        /*016c*/ 	.word	0x00000020
        /*0170*/ 	.short	0x0100
        /*0172*/ 	.byte	0x05
	.zero		1


	//   ....[9]....
        /*0174*/ 	.word	0x00000640
        /*0178*/ 	.word	0x000000ff
        /*017c*/ 	.word	0x00000058
        /*0180*/ 	.short	0x0100
        /*0182*/ 	.byte	0x05
	.zero		1


	//   ....[10]....
        /*0184*/ 	.word	0x00000650
        /*0188*/ 	.word	0x000000ff
        /*018c*/ 	.word	0x00000028
        /*0190*/ 	.short	0x0100
        /*0192*/ 	.byte	0x05
	.zero		1


	//   ....[11]....
        /*0194*/ 	.word	0x00000660
        /*0198*/ 	.word	0x000000ff
        /*019c*/ 	.word	0x00000060
        /*01a0*/ 	.short	0x0100
        /*01a2*/ 	.byte	0x05
	.zero		1


	//   ....[12]....
        /*01a4*/ 	.word	0x00000670
        /*01a8*/ 	.word	0x000000ff
        /*01ac*/ 	.word	0x00000030
        /*01b0*/ 	.short	0x0100
        /*01b2*/ 	.byte	0x05
	.zero		1


	//   ....[13]....
        /*01b4*/ 	.word	0x00000680
        /*01b8*/ 	.word	0x000000ff
        /*01bc*/ 	.word	0x00000068
        /*01c0*/ 	.short	0x0100
        /*01c2*/ 	.byte	0x05
	.zero		1


	//   ....[14]....
        /*01c4*/ 	.word	0x000007b0
        /*01c8*/ 	.word	0x000000ff
        /*01cc*/ 	.word	0x00000070
        /*01d0*/ 	.short	0x0100
        /*01d2*/ 	.byte	0x06
	.zero		1


	//   ....[15]....
        /*01d4*/ 	.word	0x000007c0
        /*01d8*/ 	.word	0x000000ff
        /*01dc*/ 	.word	0x00000078
        /*01e0*/ 	.short	0x0100
        /*01e2*/ 	.byte	0x06
	.zero		1


	//   ....[16]....
        /*01e4*/ 	.word	0x000008b0
        /*01e8*/ 	.word	0x000000ff
        /*01ec*/ 	.word	0x00000080
        /*01f0*/ 	.short	0x0100
        /*01f2*/ 	.byte	0x05
	.zero		1


	//   ....[17]....
        /*01f4*/ 	.word	0x000008c0
        /*01f8*/ 	.word	0x000000ff
        /*01fc*/ 	.word	0x00000088
        /*0200*/ 	.short	0x0100
        /*0202*/ 	.byte	0x05
	.zero		1


	//   ....[18]....
        /*0204*/ 	.word	0x00000a00
        /*0208*/ 	.word	0x000000ff
        /*020c*/ 	.word	0x00000090
        /*0210*/ 	.short	0x0100
        /*0212*/ 	.byte	0x05
	.zero		1


	//   ....[19]....
        /*0214*/ 	.word	0x00000a10
        /*0218*/ 	.word	0x000000ff
        /*021c*/ 	.word	0x000000a0
        /*0220*/ 	.short	0x0100
        /*0222*/ 	.byte	0x05
	.zero		1


	//   ....[20]....
        /*0224*/ 	.word	0x00000a20
        /*0228*/ 	.word	0x000000ff
        /*022c*/ 	.word	0x00000098
        /*0230*/ 	.short	0x0100
        /*0232*/ 	.byte	0x05
	.zero		1


	//   ....[21]....
        /*0234*/ 	.word	0x00000a30
        /*0238*/ 	.word	0x000000ff
        /*023c*/ 	.word	0x000000a8
        /*0240*/ 	.short	0x0100
        /*0242*/ 	.byte	0x05
	.zero		1


	//   ....[22]....
        /*0244*/ 	.word	0x00000b60
        /*0248*/ 	.word	0x000000ff
        /*024c*/ 	.word	0x000000b0
        /*0250*/ 	.short	0x0100
        /*0252*/ 	.byte	0x06
	.zero		1


	//   ....[23]....
        /*0254*/ 	.word	0x00000b70
        /*0258*/ 	.word	0x000000ff
        /*025c*/ 	.word	0x000000d0
        /*0260*/ 	.short	0x0100
        /*0262*/ 	.byte	0x06
	.zero		1


	//   ....[24]....
        /*0264*/ 	.word	0x00000b80
        /*0268*/ 	.word	0x000000ff
        /*026c*/ 	.word	0x000000b8
        /*0270*/ 	.short	0x0100
        /*0272*/ 	.byte	0x06
	.zero		1


	//   ....[25]....
        /*0274*/ 	.word	0x00000b90
        /*0278*/ 	.word	0x000000ff
        /*027c*/ 	.word	0x000000d8
        /*0280*/ 	.short	0x0100
        /*0282*/ 	.byte	0x06
	.zero		1


	//   ....[26]....
        /*0284*/ 	.word	0x00000ba0
        /*0288*/ 	.word	0x000000ff
        /*028c*/ 	.word	0x000000c0
        /*0290*/ 	.short	0x0100
        /*0292*/ 	.byte	0x06
	.zero		1


	//   ....[27]....
        /*0294*/ 	.word	0x00000bb0
        /*0298*/ 	.word	0x000000ff
        /*029c*/ 	.word	0x000000e0
        /*02a0*/ 	.short	0x0100
        /*02a2*/ 	.byte	0x06
	.zero		1


	//   ....[28]....
        /*02a4*/ 	.word	0x00000bc0
        /*02a8*/ 	.word	0x000000ff
        /*02ac*/ 	.word	0x000000c8
        /*02b0*/ 	.short	0x0100
        /*02b2*/ 	.byte	0x06
	.zero		1


	//   ....[29]....
        /*02b4*/ 	.word	0x00000bd0
        /*02b8*/ 	.word	0x000000ff
        /*02bc*/ 	.word	0x000000e8
        /*02c0*/ 	.short	0x0100
        /*02c2*/ 	.byte	0x06
	.zero		1


	//   ....[30]....
        /*02c4*/ 	.word	0x00000cc0
        /*02c8*/ 	.word	0x000000ff
        /*02cc*/ 	.word	0x000000f0
        /*02d0*/ 	.short	0x0100
        /*02d2*/ 	.byte	0x05
	.zero		1


	//   ....[31]....
        /*02d4*/ 	.word	0x00000cd0
        /*02d8*/ 	.word	0x000000ff
        /*02dc*/ 	.word	0x00000100
        /*02e0*/ 	.short	0x0100
        /*02e2*/ 	.byte	0x05
	.zero		1


	//   ....[32]....
        /*02e4*/ 	.word	0x00000ce0
        /*02e8*/ 	.word	0x000000ff
        /*02ec*/ 	.word	0x000000f8
        /*02f0*/ 	.short	0x0100
        /*02f2*/ 	.byte	0x05
	.zero		1


	//   ....[33]....
        /*02f4*/ 	.word	0x00000cf0
        /*02f8*/ 	.word	0x000000ff
        /*02fc*/ 	.word	0x00000108
        /*0300*/ 	.short	0x0100
        /*0302*/ 	.byte	0x05
	.zero		1


	//   ....[34]....
        /*0304*/ 	.word	0x000015c0
        /*0308*/ 	.word	0x00000003
        /*030c*/ 	.word	0x00000100
        /*0310*/ 	.short	0x010a
        /*0312*/ 	.byte	0xff
	.zero		1


	//   ....[35]....
        /*0314*/ 	.word	0x000015f0
        /*0318*/ 	.word	0x00000003
        /*031c*/ 	.word	0x000000f0
        /*0320*/ 	.short	0x0101
        /*0322*/ 	.byte	0xff
	.zero		1


	//   ....[36]....
        /*0324*/ 	.word	0x000016c0
        /*0328*/ 	.word	0x000000ff
        /*032c*/ 	.word	0x00000038
        /*0330*/ 	.short	0x010a
        /*0332*/ 	.byte	0x08
	.zero		1


	//   ....[37]....
        /*0334*/ 	.word	0x00001760
        /*0338*/ 	.word	0x000000ff
        /*033c*/ 	.word	0x00000038
        /*0340*/ 	.short	0x010a
        /*0342*/ 	.byte	0x21
	.zero		1


	//   ....[38]....
        /*0344*/ 	.word	0x000018c0
        /*0348*/ 	.word	0x000000ff
        /*034c*/ 	.word	0x00000038
        /*0350*/ 	.short	0x010a
        /*0352*/ 	.byte	0x08
	.zero		1


	//   ....[39]....
        /*0354*/ 	.word	0x000019b0
        /*0358*/ 	.word	0x000000ff
        /*035c*/ 	.word	0x00000088
        /*0360*/ 	.short	0x0101
        /*0362*/ 	.byte	0x04
	.zero		1


	//   ....[40]....
        /*0364*/ 	.word	0x000019d0
        /*0368*/ 	.word	0x000000ff
        /*036c*/ 	.word	0x00000038
        /*0370*/ 	.short	0x010a
        /*0372*/ 	.byte	0x08
	.zero		1


	//   ....[41]....
        /*0374*/ 	.word	0x00001a50
        /*0378*/ 	.word	0x000000ff
        /*037c*/ 	.word	0x00000038
        /*0380*/ 	.short	0x010a
        /*0382*/ 	.byte	0x11
	.zero		1


	//   ....[42]....
        /*0384*/ 	.word	0x00001bb0
        /*0388*/ 	.word	0x000000ff
        /*038c*/ 	.word	0x00000038
        /*0390*/ 	.short	0x010a
        /*0392*/ 	.byte	0x08
	.zero		1


	//   ....[43]....
        /*0394*/ 	.word	0x00001cd0
        /*0398*/ 	.word	0x00000002
        /*039c*/ 	.word	0x00000090
        /*03a0*/ 	.short	0x010a
        /*03a2*/ 	.byte	0xff
	.zero		1


	//   ....[44]....
        /*03a4*/ 	.word	0x00001d90
        /*03a8*/ 	.word	0x00000002
        /*03ac*/ 	.word	0x00000000
        /*03b0*/ 	.short	0x0101
        /*03b2*/ 	.byte	0xff
	.zero		1


	//   ....[45]....
        /*03b4*/ 	.word	0x000022f0
        /*03b8*/ 	.word	0x000000ff
        /*03bc*/ 	.word	0x00000000
        /*03c0*/ 	.short	0x010a
        /*03c2*/ 	.byte	0x05
	.zero		1


	//   ....[46]....
        /*03c4*/ 	.word	0x00002380
        /*03c8*/ 	.word	0x000000ff
        /*03cc*/ 	.word	0x00000000
        /*03d0*/ 	.short	0x010a
        /*03d2*/ 	.byte	0x05
	.zero		1


	//   ....[47]....
        /*03d4*/ 	.word	0x00002410
        /*03d8*/ 	.word	0x000000ff
        /*03dc*/ 	.word	0x00000000
        /*03e0*/ 	.short	0x010a
        /*03e2*/ 	.byte	0x05
	.zero		1


	//   ....[48]....
        /*03e4*/ 	.word	0x000024a0
        /*03e8*/ 	.word	0x000000ff
        /*03ec*/ 	.word	0x00000000
        /*03f0*/ 	.short	0x010a
        /*03f2*/ 	.byte	0x05
	.zero		1


	//   ....[49]....
        /*03f4*/ 	.word	0x00002530
        /*03f8*/ 	.word	0x000000ff
        /*03fc*/ 	.word	0x00000000
        /*0400*/ 	.short	0x010a
        /*0402*/ 	.byte	0x05
	.zero		1


	//   ....[50]....
        /*0404*/ 	.word	0x000025c0
        /*0408*/ 	.word	0x000000ff
        /*040c*/ 	.word	0x00000000
        /*0410*/ 	.short	0x010a
        /*0412*/ 	.byte	0x05
	.zero		1


	//   ....[51]....
        /*0414*/ 	.word	0x00002660
        /*0418*/ 	.word	0x00000000
        /*041c*/ 	.word	0x00000000
        /*0420*/ 	.short	0x010a
        /*0422*/ 	.byte	0xff
	.zero		1


	//   ....[52]....
        /*0424*/ 	.word	0x00002780
        /*0428*/ 	.word	0x00000000
        /*042c*/ 	.word	0x000000f0
        /*0430*/ 	.short	0x010a
        /*0432*/ 	.byte	0xff
	.zero		1


	//   ....[53]....
        /*0434*/ 	.word	0x000027e0
        /*0438*/ 	.word	0x00000004
        /*043c*/ 	.word	0x00000000
        /*0440*/ 	.short	0x0101
        /*0442*/ 	.byte	0xff
	.zero		1


	//   ....[54]....
        /*0444*/ 	.word	0x00002800
        /*0448*/ 	.word	0x000000ff
        /*044c*/ 	.word	0x000000a0
        /*0450*/ 	.short	0x010a
        /*0452*/ 	.byte	0x05
	.zero		1


	//   ....[55]....
        /*0454*/ 	.word	0x00002920
        /*0458*/ 	.word	0x00000000
        /*045c*/ 	.word	0x00000090
        /*0460*/ 	.short	0x010a
        /*0462*/ 	.byte	0xff
	.zero		1


	//   ....[56]....
        /*0464*/ 	.word	0x00002a30
        /*0468*/ 	.word	0x00000000
        /*046c*/ 	.word	0x00000000
        /*0470*/ 	.short	0x0101
        /*0472*/ 	.byte	0xff
	.zero		1


	//   ....[57]....
        /*0474*/ 	.word	0x00002ac0
        /*0478*/ 	.word	0x000000ff
        /*047c*/ 	.word	0x000000a0
        /*0480*/ 	.short	0x0106
        /*0482*/ 	.byte	0x05
	.zero		1


	//   ....[58]....
        /*0484*/ 	.word	0x00002ae0
        /*0488*/ 	.word	0x000000ff
        /*048c*/ 	.word	0x000000a0
        /*0490*/ 	.short	0x010a
        /*0492*/ 	.byte	0x05
	.zero		1


	//   ....[59]....
        /*0494*/ 	.word	0x00002b70
        /*0498*/ 	.word	0x000000ff
        /*049c*/ 	.word	0x000000a0
        /*04a0*/ 	.short	0x0106
        /*04a2*/ 	.byte	0x04
	.zero		1


	//   ....[60]....
        /*04a4*/ 	.word	0x00002bb0
        /*04a8*/ 	.word	0x00000000
        /*04ac*/ 	.word	0x000000a0
        /*04b0*/ 	.short	0x010a
        /*04b2*/ 	.byte	0xff
	.zero		1


	//   ....[61]....
        /*04b4*/ 	.word	0x00003090
        /*04b8*/ 	.word	0x00000000
        /*04bc*/ 	.word	0x00000090
        /*04c0*/ 	.short	0x010a
        /*04c2*/ 	.byte	0xff
	.zero		1


	//   ....[62]....
        /*04c4*/ 	.word	0x00003190
        /*04c8*/ 	.word	0x00000003
        /*04cc*/ 	.word	0x00000000
        /*04d0*/ 	.short	0x0101
        /*04d2*/ 	.byte	0xff
	.zero		1


	//   ....[63]....
        /*04d4*/ 	.word	0x000031a0
        /*04d8*/ 	.word	0x000000ff
        /*04dc*/ 	.word	0x00000000
        /*04e0*/ 	.short	0x010a
        /*04e2*/ 	.byte	0x04
	.zero		1


	//   ....[64]....
        /*04e4*/ 	.word	0x000031c0
        /*04e8*/ 	.word	0x000000ff
        /*04ec*/ 	.word	0x000000d0
        /*04f0*/ 	.short	0x010a
        /*04f2*/ 	.byte	0x09
	.zero		1


	//   ....[65]....
        /*04f4*/ 	.word	0x00003300
        /*04f8*/ 	.word	0x000000ff
        /*04fc*/ 	.word	0x00000000
        /*0500*/ 	.short	0x010a
        /*0502*/ 	.byte	0x07
	.zero		1


	//   ....[66]....
        /*0504*/ 	.word	0x00003430
        /*0508*/ 	.word	0x000000ff
        /*050c*/ 	.word	0x00000000
        /*0510*/ 	.short	0x010a
        /*0512*/ 	.byte	0x04
	.zero		1


	//   ....[67]....
        /*0514*/ 	.word	0x000035e0
        /*0518*/ 	.word	0x000000ff
        /*051c*/ 	.word	0x00000000
        /*0520*/ 	.short	0x010a
        /*0522*/ 	.byte	0x05
	.zero		1


	//   ....[68]....
        /*0524*/ 	.word	0x00003670
        /*0528*/ 	.word	0x000000ff
        /*052c*/ 	.word	0x00000000
        /*0530*/ 	.short	0x010a
        /*0532*/ 	.byte	0x05
	.zero		1


	//   ....[69]....
        /*0534*/ 	.word	0x00003700
        /*0538*/ 	.word	0x000000ff
        /*053c*/ 	.word	0x00000000
        /*0540*/ 	.short	0x010a
        /*0542*/ 	.byte	0x05
	.zero		1


	//   ....[70]....
        /*0544*/ 	.word	0x00003790
        /*0548*/ 	.word	0x000000ff
        /*054c*/ 	.word	0x00000000
        /*0550*/ 	.short	0x010a
        /*0552*/ 	.byte	0x07
	.zero		1


	//   ....[71]....
        /*0554*/ 	.word	0x00003bd0
        /*0558*/ 	.word	0x00000000
        /*055c*/ 	.word	0x00000090
        /*0560*/ 	.short	0x010a
        /*0562*/ 	.byte	0xff
	.zero		1


	//   ....[72]....
        /*0564*/ 	.word	0x00003cc0
        /*0568*/ 	.word	0x00000000
        /*056c*/ 	.word	0x00000000
        /*0570*/ 	.short	0x0101
        /*0572*/ 	.byte	0xff
	.zero		1


	//   ....[73]....
        /*0574*/ 	.word	0x00003fe0
        /*0578*/ 	.word	0x000000ff
        /*057c*/ 	.word	0x00000088
        /*0580*/ 	.short	0x010a
        /*0582*/ 	.byte	0x06
	.zero		1


	//   ....[74]....
        /*0584*/ 	.word	0x00004160
        /*0588*/ 	.word	0x000000ff
        /*058c*/ 	.word	0x00000078
        /*0590*/ 	.short	0x010a
        /*0592*/ 	.byte	0x06
	.zero		1


	//   ....[75]....
        /*0594*/ 	.word	0x00004490
        /*0598*/ 	.word	0x000000ff
        /*059c*/ 	.word	0x00000070
        /*05a0*/ 	.short	0x010b
        /*05a2*/ 	.byte	0x06
	.zero		1


	//   ....[76]....
        /*05a4*/ 	.word	0x000044b0
        /*05a8*/ 	.word	0x000000ff
        /*05ac*/ 	.word	0x00000000
        /*05b0*/ 	.short	0x0101
        /*05b2*/ 	.byte	0x25
	.zero		1


	//   ....[77]....
        /*05b4*/ 	.word	0x000044f0
        /*05b8*/ 	.word	0x00000000
        /*05bc*/ 	.word	0x00000078
        /*05c0*/ 	.short	0x010a
        /*05c2*/ 	.byte	0xff
	.zero		1


	//   ....[78]....
        /*05c4*/ 	.word	0x00004850
        /*05c8*/ 	.word	0x00000000
        /*05cc*/ 	.word	0x00000090
        /*05d0*/ 	.short	0x010a
        /*05d2*/ 	.byte	0xff
	.zero		1


	//   ....[79]....
        /*05d4*/ 	.word	0x00004960
        /*05d8*/ 	.word	0x00000000
        /*05dc*/ 	.word	0x00000000
        /*05e0*/ 	.short	0x0101
        /*05e2*/ 	.byte	0xff
	.zero		1


	//   ....[80]....
        /*05e4*/ 	.word	0x00005310
        /*05e8*/ 	.word	0x000000ff
        /*05ec*/ 	.word	0x00000070
        /*05f0*/ 	.short	0x010a
        /*05f2*/ 	.byte	0x2b
	.zero		1


	//   ....[81]....
        /*05f4*/ 	.word	0x00005330
        /*05f8*/ 	.word	0x0000005c
        /*05fc*/ 	.word	0x000000b0
        /*0600*/ 	.short	0x010a
        /*0602*/ 	.byte	0xff
	.zero		1


	//   ....[82]....
        /*0604*/ 	.word	0x00005480
        /*0608*/ 	.word	0x000000ff
        /*060c*/ 	.word	0x00000070
        /*0610*/ 	.short	0x010a
        /*0612*/ 	.byte	0x2b
	.zero		1


	//   ....[83]....
        /*0614*/ 	.word	0x00005560
        /*0618*/ 	.word	0x000000ff
        /*061c*/ 	.word	0x00000000
        /*0620*/ 	.short	0x0101
        /*0622*/ 	.byte	0x04
	.zero		1


	//   ....[84]....
        /*0624*/ 	.word	0x000055c0
        /*0628*/ 	.word	0x0000005c
        /*062c*/ 	.word	0x000000b0
        /*0630*/ 	.short	0x010a
        /*0632*/ 	.byte	0xff
	.zero		1


	//   ....[85]....
        /*0634*/ 	.word	0x00005990
        /*0638*/ 	.word	0x000000ff
        /*063c*/ 	.word	0x00000000
        /*0640*/ 	.short	0x0101
        /*0642*/ 	.byte	0x05
	.zero		1


	//   ....[86]....
        /*0644*/ 	.word	0x00006220
        /*0648*/ 	.word	0x00000003
        /*064c*/ 	.word	0x00000100
        /*0650*/ 	.short	0x010a
        /*0652*/ 	.byte	0xff
	.zero		1


	//   ....[87]....
        /*0654*/ 	.word	0x00006280
        /*0658*/ 	.word	0x00000002
        /*065c*/ 	.word	0x00000038
        /*0660*/ 	.short	0x010a
        /*0662*/ 	.byte	0xff
	.zero		1


	//   ....[88]....
        /*0664*/ 	.word	0x000062e0
        /*0668*/ 	.word	0x00000002
        /*066c*/ 	.word	0x00000038
        /*0670*/ 	.short	0x010a
        /*0672*/ 	.byte	0xff
	.zero		1


	//   ....[89]....
        /*0674*/ 	.word	0x00006330
        /*0678*/ 	.word	0x00000002
        /*067c*/ 	.word	0x00000090
        /*0680*/ 	.short	0x010a
        /*0682*/ 	.byte	0xff
	.zero		1


	//   ....[90]....
        /*0684*/ 	.word	0x00006390
        /*0688*/ 	.word	0x00000000
        /*068c*/ 	.word	0x00000000
        /*0690*/ 	.short	0x010a
        /*0692*/ 	.byte	0xff
	.zero		1


	//   ....[91]....
        /*0694*/ 	.word	0x000063f0
        /*0698*/ 	.word	0x00000000
        /*069c*/ 	.word	0x00000000
        /*06a0*/ 	.short	0x010a
        /*06a2*/ 	.byte	0xff
	.zero		1


	//   ....[92]....
        /*06a4*/ 	.word	0x00006450
        /*06a8*/ 	.word	0x00000000
        /*06ac*/ 	.word	0x00000000
        /*06b0*/ 	.short	0x010a
        /*06b2*/ 	.byte	0xff
	.zero		1


	//   ....[93]....
        /*06b4*/ 	.word	0x000064b0
        /*06b8*/ 	.word	0x00000000
        /*06bc*/ 	.word	0x00000000
        /*06c0*/ 	.short	0x010a
        /*06c2*/ 	.byte	0xff
	.zero		1


	//   ....[94]....
        /*06c4*/ 	.word	0x00006510
        /*06c8*/ 	.word	0x00000000
        /*06cc*/ 	.word	0x00000000
        /*06d0*/ 	.short	0x010a
        /*06d2*/ 	.byte	0xff
	.zero		1


	//   ....[95]....
        /*06d4*/ 	.word	0x00006570
        /*06d8*/ 	.word	0x00000000
        /*06dc*/ 	.word	0x00000000
        /*06e0*/ 	.short	0x010a
        /*06e2*/ 	.byte	0xff
	.zero		1


	//   ....[96]....
        /*06e4*/ 	.word	0x000065c0
        /*06e8*/ 	.word	0x00000000
        /*06ec*/ 	.word	0x000000f0
        /*06f0*/ 	.short	0x010a
        /*06f2*/ 	.byte	0xff
	.zero		1


	//   ....[97]....
        /*06f4*/ 	.word	0x00006620
        /*06f8*/ 	.word	0x00000000
        /*06fc*/ 	.word	0x000000a0
        /*0700*/ 	.short	0x010a
        /*0702*/ 	.byte	0xff
	.zero		1


	//   ....[98]....
        /*0704*/ 	.word	0x00006670
        /*0708*/ 	.word	0x00000000
        /*070c*/ 	.word	0x00000090
        /*0710*/ 	.short	0x010a
        /*0712*/ 	.byte	0xff
	.zero		1


	//   ....[99]....
        /*0714*/ 	.word	0x000066d0
        /*0718*/ 	.word	0x00000000
        /*071c*/ 	.word	0x000000a0
        /*0720*/ 	.short	0x010a
        /*0722*/ 	.byte	0xff
	.zero		1


	//   ....[100]....
        /*0724*/ 	.word	0x00006720
        /*0728*/ 	.word	0x00000000
        /*072c*/ 	.word	0x00000090
        /*0730*/ 	.short	0x010a
        /*0732*/ 	.byte	0xff
	.zero		1


	//   ....[101]....
        /*0734*/ 	.word	0x00006780
        /*0738*/ 	.word	0x00000003
        /*073c*/ 	.word	0x000000d0
        /*0740*/ 	.short	0x010a
        /*0742*/ 	.byte	0xff
	.zero		1


	//   ....[102]....
        /*0744*/ 	.word	0x000067e0
        /*0748*/ 	.word	0x00000000
        /*074c*/ 	.word	0x00000000
        /*0750*/ 	.short	0x010a
        /*0752*/ 	.byte	0xff
	.zero		1


	//   ....[103]....
        /*0754*/ 	.word	0x00006840
        /*0758*/ 	.word	0x00000000
        /*075c*/ 	.word	0x00000000
        /*0760*/ 	.short	0x010a
        /*0762*/ 	.byte	0xff
	.zero		1


	//   ....[104]....
        /*0764*/ 	.word	0x000068a0
        /*0768*/ 	.word	0x00000000
        /*076c*/ 	.word	0x00000000
        /*0770*/ 	.short	0x010a
        /*0772*/ 	.byte	0xff
	.zero		1


	//   ....[105]....
        /*0774*/ 	.word	0x00006900
        /*0778*/ 	.word	0x00000000
        /*077c*/ 	.word	0x00000000
        /*0780*/ 	.short	0x010a
        /*0782*/ 	.byte	0xff
	.zero		1


	//   ....[106]....
        /*0784*/ 	.word	0x00006960
        /*0788*/ 	.word	0x00000000
        /*078c*/ 	.word	0x00000000
        /*0790*/ 	.short	0x010a
        /*0792*/ 	.byte	0xff
	.zero		1


	//   ....[107]....
        /*0794*/ 	.word	0x000069b0
        /*0798*/ 	.word	0x00000000
        /*079c*/ 	.word	0x00000090
        /*07a0*/ 	.short	0x010a
        /*07a2*/ 	.byte	0xff
	.zero		1


	//   ....[108]....
        /*07a4*/ 	.word	0x00006a10
        /*07a8*/ 	.word	0x00000000
        /*07ac*/ 	.word	0x00000088
        /*07b0*/ 	.short	0x010a
        /*07b2*/ 	.byte	0xff
	.zero		1


	//   ....[109]....
        /*07b4*/ 	.word	0x00006a70
        /*07b8*/ 	.word	0x00000003
        /*07bc*/ 	.word	0x00000078
        /*07c0*/ 	.short	0x010a
        /*07c2*/ 	.byte	0xff
	.zero		1


	//   ....[110]....
        /*07c4*/ 	.word	0x00006ac0
        /*07c8*/ 	.word	0x00000000
        /*07cc*/ 	.word	0x00000090
        /*07d0*/ 	.short	0x010a
        /*07d2*/ 	.byte	0xff
	.zero		1


	//   ....[111]....
        /*07d4*/ 	.word	0x00006b20
        /*07d8*/ 	.word	0x00000000
        /*07dc*/ 	.word	0x00000070
        /*07e0*/ 	.short	0x010a
        /*07e2*/ 	.byte	0xff
	.zero		1


	//   ....[112]....
        /*07e4*/ 	.word	0x00006b70
        /*07e8*/ 	.word	0x0000005c
        /*07ec*/ 	.word	0x000000b0
        /*07f0*/ 	.short	0x010a
        /*07f2*/ 	.byte	0xff
	.zero		1


	//----- nvinfo : EIATTR_NUM_MBARRIERS
	.align		4
.L_47:
        /*07f4*/ 	.byte	0x03, 0x38
        /*07f6*/ 	.short	0x0022


	//----- nvinfo : EIATTR_EXIT_INSTR_OFFSETS
	.align		4
        /*07f8*/ 	.byte	0x04, 0x1c
        /*07fa*/ 	.short	(.L_49 - .L_48)


	//   ....[0]....
.L_48:
        /*07fc*/ 	.word	0x00002690


	//   ....[1]....
        /*0800*/ 	.word	0x00002b80


	//   ....[2]....
        /*0804*/ 	.word	0x00002be0


	//   ....[3]....
        /*0808*/ 	.word	0x000039f0


	//   ....[4]....
        /*080c*/ 	.word	0x00004520


	//   ....[5]....
        /*0810*/ 	.word	0x00004560


	//   ....[6]....
        /*0814*/ 	.word	0x00006210


	//----- nvinfo : EIATTR_MAX_THREADS
	.align		4
.L_49:
        /*0818*/ 	.byte	0x04, 0x05
        /*081a*/ 	.short	(.L_51 - .L_50)
.L_50:
        /*081c*/ 	.word	0x00000100
        /*0820*/ 	.word	0x00000001
        /*0824*/ 	.word	0x00000001


	//----- nvinfo : EIATTR_CRS_STACK_SIZE
	.align		4
.L_51:
        /*0828*/ 	.byte	0x04, 0x1e
        /*082a*/ 	.short	(.L_53 - .L_52)
.L_52:
        /*082c*/ 	.word	0x00000000


	//----- nvinfo : EIATTR_CBANK_PARAM_SIZE
	.align		4
.L_53:
        /*0830*/ 	.byte	0x03, 0x19
        /*0832*/ 	.short	0x0800


	//----- nvinfo : EIATTR_PARAM_CBANK
	.align		4
        /*0834*/ 	.byte	0x04, 0x0a
        /*0836*/ 	.short	(.L_55 - .L_54)
	.align		4
.L_54:
        /*0838*/ 	.word	index@(.nv.constant0._ZN7cutlass13device_kernelINS_4gemm6kernel13GemmUniversalIN4cute5tupleIJiiiiEEENS1_10collective13CollectiveMmaINS1_35MainloopSm100TmaUmmaWarpSpecializedILi7ELi2ELi4ENS5_IJNS4_1CILi1EEESB_SB_EEEEENS5_IJNSA_ILi64EEESE_NSA_ILi32EEEEEENS_12float_e5m2_tENS5_IJlSB_lEEESH_SI_NS4_8TiledMMAINS4_8MMA_AtomIJNS4_10MMA_TraitsINS4_19SM100_MMA_F8F6F4_SSEJSH_SH_fSE_SE_NS4_17integral_constantINS4_4UMMA5MajorELSP_0EEESQ_NSN_INSO_7ScaleInELSR_0EEESS_EEEEEENS4_6LayoutISC_NS5_IJNSA_ILi0EEESW_SW_EEEEENS5_IJNS4_10UnderscoreESZ_SZ_EEEEENS4_13SM90_TMA_LOADENS4_14ComposedLayoutINS4_7SwizzleILi1ELi4ELi3EEENS4_18smem_ptr_flag_bitsILi8EEENSV_INS5_IJNSA_ILi8EEESF_EEENS5_IJSF_SB_EEEEEEEvNS4_8identityES12_S1C_vS1D_EENS_8epilogue10collective18CollectiveEpilogueINS1F_23Sm100TmaWarpSpecializedILi1ELi1ELi32ELb0ELb0EEEJSG_NS5_IJNSV_ISE_SB_EES1K_EEESH_SI_SH_SI_NS1F_6fusion15FusionCallbacksIS1J_NS1M_17LinearCombinationISH_fSH_fLNS_15FloatRoundStyleE2EEESG_S1L_JEEENS4_5SM1004TMEM4LOAD26SM100_TMEM_LOAD_16dp32b32xES12_NS13_INS14_ILi2ELi4ELi3EEES17_NSV_INS5_IJS18_SE_EEENS5_IJSE_SB_EEEEEEENS4_39AutoVectorizingCopyWithAssumedAlignmentILi128EEENS4_14SM90_TMA_STOREES20_S22_S22_EEEvvEEEEvNT_6ParamsE)
        /*083c*/ 	.short	0x0380
        /*083e*/ 	.short	0x0800


	//----- nvinfo : EIATTR_SW_WAR
	.align		4
.L_55:
        /*0840*/ 	.byte	0x04, 0x36
        /*0842*/ 	.short	(.L_57 - .L_56)
.L_56:
        /*0844*/ 	.word	0x00000008
.L_57:


//--------------------- .nv.callgraph             --------------------------
	.section	.nv.callgraph,"",@"SHT_CUDA_CALLGRAPH"
	.align	4
	.sectionentsize	8
	.align		4
        /*0000*/ 	.word	0x00000000
	.align		4
        /*0004*/ 	.word	0xffffffff
	.align		4
        /*0008*/ 	.word	index@(_ZN7cutlass13device_kernelINS_4gemm6kernel13GemmUniversalIN4cute5tupleIJiiiiEEENS1_10collective13CollectiveMmaINS1_35MainloopSm100TmaUmmaWarpSpecializedILi7ELi2ELi4ENS5_IJNS4_1CILi1EEESB_SB_EEEEENS5_IJNSA_ILi64EEESE_NSA_ILi32EEEEEENS_12float_e5m2_tENS5_IJlSB_lEEESH_SI_NS4_8TiledMMAINS4_8MMA_AtomIJNS4_10MMA_TraitsINS4_19SM100_MMA_F8F6F4_SSEJSH_SH_fSE_SE_NS4_17integral_constantINS4_4UMMA5MajorELSP_0EEESQ_NSN_INSO_7ScaleInELSR_0EEESS_EEEEEENS4_6LayoutISC_NS5_IJNSA_ILi0EEESW_SW_EEEEENS5_IJNS4_10UnderscoreESZ_SZ_EEEEENS4_13SM90_TMA_LOADENS4_14ComposedLayoutINS4_7SwizzleILi1ELi4ELi3EEENS4_18smem_ptr_flag_bitsILi8EEENSV_INS5_IJNSA_ILi8EEESF_EEENS5_IJSF_SB_EEEEEEEvNS4_8identityES12_S1C_vS1D_EENS_8epilogue10collective18CollectiveEpilogueINS1F_23Sm100TmaWarpSpecializedILi1ELi1ELi32ELb0ELb0EEEJSG_NS5_IJNSV_ISE_SB_EES1K_EEESH_SI_SH_SI_NS1F_6fusion15FusionCallbacksIS1J_NS1M_17LinearCombinationISH_fSH_fLNS_15FloatRoundStyleE2EEESG_S1L_JEEENS4_5SM1004TMEM4LOAD26SM100_TMEM_LOAD_16dp32b32xES12_NS13_INS14_ILi2ELi4ELi3EEES17_NSV_INS5_IJS18_SE_EEENS5_IJSE_SB_EEEEEEENS4_39AutoVectorizingCopyWithAssumedAlignmentILi128EEENS4_14SM90_TMA_STOREES20_S22_S22_EEEvvEEEEvNT_6ParamsE)
	.align		4
        /*000c*/ 	.word	index@(__assertfail)
	.align		4
        /*0010*/ 	.word	0x00000000
	.align		4
        /*0014*/ 	.word	0xfffffffe
	.align		4
        /*0018*/ 	.word	0x00000000
	.align		4
        /*001c*/ 	.word	0xfffffffd
	.align		4
        /*0020*/ 	.word	0x00000000
	.align		4
        /*0024*/ 	.word	0xfffffffc


//--------------------- .nv.constant4             --------------------------
	.section	.nv.constant4,"a",@progbits
	.align	8
	.align		8
.nv.constant4:
        /*0000*/ 	.dword	__assertfail
	.align		8
        /*0008*/ 	.dword	__unnamed_1
	.align		8
        /*0010*/ 	.dword	__unnamed_2
	.align		8
        /*0018*/ 	.dword	_ZN40_INTERNAL_92ae4bf8_4_k_cu_9600c936_180594cuda3std3__45__cpo5beginE
	.align		8
        /*0020*/ 	.dword	_ZN40_INTERNAL_92ae4bf8_4_k_cu_9600c936_180594cuda3std3__45__cpo3endE
	.align		8
        /*0028*/ 	.dword	_ZN40_INTERNAL_92ae4bf8_4_k_cu_9600c936_180594cuda3std3__45__cpo6cbeginE
	.align		8
        /*0030*/ 	.dword	_ZN40_INTERNAL_92ae4bf8_4_k_cu_9600c936_180594cuda3std3__45__cpo4cendE
	.align		8
        /*0038*/ 	.dword	_ZN40_INTERNAL_92ae4bf8_4_k_cu_9600c936_180594cuda3std3__442_GLOBAL__N__92ae4bf8_4_k_cu_9600c936_180596ignoreE
	.align		8
        /*0040*/ 	.dword	_ZN40_INTERNAL_92ae4bf8_4_k_cu_9600c936_180594cuda3std3__419piecewise_constructE
	.align		8
        /*0048*/ 	.dword	_ZN40_INTERNAL_92ae4bf8_4_k_cu_9600c936_180594cuda3std3__48in_placeE
	.align		8
        /*0050*/ 	.dword	_ZN40_INTERNAL_92ae4bf8_4_k_cu_9600c936_180594cuda3std6ranges3__45__cpo4swapE
	.align		8
        /*0058*/ 	.dword	_ZN40_INTERNAL_92ae4bf8_4_k_cu_9600c936_180594cuda3std6ranges3__45__cpo9iter_moveE
	.align		8
        /*0060*/ 	.dword	_ZN40_INTERNAL_92ae4bf8_4_k_cu_9600c936_180594cute7productE
	.align		8
        /*0068*/ 	.dword	_ZN40_INTERNAL_92ae4bf8_4_k_cu_9600c936_180594cute1_E
	.align		8
        /*0070*/ 	.dword	$str$25
	.align		8
        /*0078*/ 	.dword	$str$26
	.align		8
        /*0080*/ 	.dword	$str$27
	.align		8
        /*0088*/ 	.dword	$str$28


//--------------------- .text._ZN7cutlass13device_kernelINS_4gemm6kernel13GemmUniversalIN4cute5tupleIJiiiiEEENS1_10collective13CollectiveMmaINS1_35MainloopSm100TmaUmmaWarpSpecializedILi7ELi2ELi4ENS5_IJNS4_1CILi1EEESB_SB_EEEEENS5_IJNSA_ILi64EEESE_NSA_ILi32EEEEEENS_12float_e5m2_tENS5_IJlSB_lEEESH_SI_NS4_8TiledMMAINS4_8MMA_AtomIJNS4_10MMA_TraitsINS4_19SM100_MMA_F8F6F4_SSEJSH_SH_fSE_SE_NS4_17integral_constantINS4_4UMMA5MajorELSP_0EEESQ_NSN_INSO_7ScaleInELSR_0EEESS_EEEEEENS4_6LayoutISC_NS5_IJNSA_ILi0EEESW_SW_EEEEENS5_IJNS4_10UnderscoreESZ_SZ_EEEEENS4_13SM90_TMA_LOADENS4_14ComposedLayoutINS4_7SwizzleILi1ELi4ELi3EEENS4_18smem_ptr_flag_bitsILi8EEENSV_INS5_IJNSA_ILi8EEESF_EEENS5_IJSF_SB_EEEEEEEvNS4_8identityES12_S1C_vS1D_EENS_8epilogue10collective18CollectiveEpilogueINS1F_23Sm100TmaWarpSpecializedILi1ELi1ELi32ELb0ELb0EEEJSG_NS5_IJNSV_ISE_SB_EES1K_EEESH_SI_SH_SI_NS1F_6fusion15FusionCallbacksIS1J_NS1M_17LinearCombinationISH_fSH_fLNS_15FloatRoundStyleE2EEESG_S1L_JEEENS4_5SM1004TMEM4LOAD26SM100_TMEM_LOAD_16dp32b32xES12_NS13_INS14_ILi2ELi4ELi3EEES17_NSV_INS5_IJS18_SE_EEENS5_IJSE_SB_EEEEEEENS4_39AutoVectorizingCopyWithAssumedAlignmentILi128EEENS4_14SM90_TMA_STOREES20_S22_S22_EEEvvEEEEvNT_6ParamsE --------------------------
	.section	.text._ZN7cutlass13device_kernelINS_4gemm6kernel13GemmUniversalIN4cute5tupleIJiiiiEEENS1_10collective13CollectiveMmaINS1_35MainloopSm100TmaUmmaWarpSpecializedILi7ELi2ELi4ENS5_IJNS4_1CILi1EEESB_SB_EEEEENS5_IJNSA_ILi64EEESE_NSA_ILi32EEEEEENS_12float_e5m2_tENS5_IJlSB_lEEESH_SI_NS4_8TiledMMAINS4_8MMA_AtomIJNS4_10MMA_TraitsINS4_19SM100_MMA_F8F6F4_SSEJSH_SH_fSE_SE_NS4_17integral_constantINS4_4UMMA5MajorELSP_0EEESQ_NSN_INSO_7ScaleInELSR_0EEESS_EEEEEENS4_6LayoutISC_NS5_IJNSA_ILi0EEESW_SW_EEEEENS5_IJNS4_10UnderscoreESZ_SZ_EEEEENS4_13SM90_TMA_LOADENS4_14ComposedLayoutINS4_7SwizzleILi1ELi4ELi3EEENS4_18smem_ptr_flag_bitsILi8EEENSV_INS5_IJNSA_ILi8EEESF_EEENS5_IJSF_SB_EEEEEEEvNS4_8identityES12_S1C_vS1D_EENS_8epilogue10collective18CollectiveEpilogueINS1F_23Sm100TmaWarpSpecializedILi1ELi1ELi32ELb0ELb0EEEJSG_NS5_IJNSV_ISE_SB_EES1K_EEESH_SI_SH_SI_NS1F_6fusion15FusionCallbacksIS1J_NS1M_17LinearCombinationISH_fSH_fLNS_15FloatRoundStyleE2EEESG_S1L_JEEENS4_5SM1004TMEM4LOAD26SM100_TMEM_LOAD_16dp32b32xES12_NS13_INS14_ILi2ELi4ELi3EEES17_NSV_INS5_IJS18_SE_EEENS5_IJSE_SB_EEEEEEENS4_39AutoVectorizingCopyWithAssumedAlignmentILi128EEENS4_14SM90_TMA_STOREES20_S22_S22_EEEvvEEEEvNT_6ParamsE,"ax",@progbits
	.align	128
.text._ZN7cutlass13device_kernelINS_4gemm6kernel13GemmUniversalIN4cute5tupleIJiiiiEEENS1_10collective13CollectiveMmaINS1_35MainloopSm100TmaUmmaWarpSpecializedILi7ELi2ELi4ENS5_IJNS4_1CILi1EEESB_SB_EEEEENS5_IJNSA_ILi64EEESE_NSA_ILi32EEEEEENS_12float_e5m2_tENS5_IJlSB_lEEESH_SI_NS4_8TiledMMAINS4_8MMA_AtomIJNS4_10MMA_TraitsINS4_19SM100_MMA_F8F6F4_SSEJSH_SH_fSE_SE_NS4_17integral_constantINS4_4UMMA5MajorELSP_0EEESQ_NSN_INSO_7ScaleInELSR_0EEESS_EEEEEENS4_6LayoutISC_NS5_IJNSA_ILi0EEESW_SW_EEEEENS5_IJNS4_10UnderscoreESZ_SZ_EEEEENS4_13SM90_TMA_LOADENS4_14ComposedLayoutINS4_7SwizzleILi1ELi4ELi3EEENS4_18smem_ptr_flag_bitsILi8EEENSV_INS5_IJNSA_ILi8EEESF_EEENS5_IJSF_SB_EEEEEEEvNS4_8identityES12_S1C_vS1D_EENS_8epilogue10collective18CollectiveEpilogueINS1F_23Sm100TmaWarpSpecializedILi1ELi1ELi32ELb0ELb0EEEJSG_NS5_IJNSV_ISE_SB_EES1K_EEESH_SI_SH_SI_NS1F_6fusion15FusionCallbacksIS1J_NS1M_17LinearCombinationISH_fSH_fLNS_15FloatRoundStyleE2EEESG_S1L_JEEENS4_5SM1004TMEM4LOAD26SM100_TMEM_LOAD_16dp32b32xES12_NS13_INS14_ILi2ELi4ELi3EEES17_NSV_INS5_IJS18_SE_EEENS5_IJSE_SB_EEEEEEENS4_39AutoVectorizingCopyWithAssumedAlignmentILi128EEENS4_14SM90_TMA_STOREES20_S22_S22_EEEvvEEEEvNT_6ParamsE:
        .type           _ZN7cutlass13device_kernelINS_4gemm6kernel13GemmUniversalIN4cute5tupleIJiiiiEEENS1_10collective13CollectiveMmaINS1_35MainloopSm100TmaUmmaWarpSpecializedILi7ELi2ELi4ENS5_IJNS4_1CILi1EEESB_SB_EEEEENS5_IJNSA_ILi64EEESE_NSA_ILi32EEEEEENS_12float_e5m2_tENS5_IJlSB_lEEESH_SI_NS4_8TiledMMAINS4_8MMA_AtomIJNS4_10MMA_TraitsINS4_19SM100_MMA_F8F6F4_SSEJSH_SH_fSE_SE_NS4_17integral_constantINS4_4UMMA5MajorELSP_0EEESQ_NSN_INSO_7ScaleInELSR_0EEESS_EEEEEENS4_6LayoutISC_NS5_IJNSA_ILi0EEESW_SW_EEEEENS5_IJNS4_10UnderscoreESZ_SZ_EEEEENS4_13SM90_TMA_LOADENS4_14ComposedLayoutINS4_7SwizzleILi1ELi4ELi3EEENS4_18smem_ptr_flag_bitsILi8EEENSV_INS5_IJNSA_ILi8EEESF_EEENS5_IJSF_SB_EEEEEEEvNS4_8identityES12_S1C_vS1D_EENS_8epilogue10collective18CollectiveEpilogueINS1F_23Sm100TmaWarpSpecializedILi1ELi1ELi32ELb0ELb0EEEJSG_NS5_IJNSV_ISE_SB_EES1K_EEESH_SI_SH_SI_NS1F_6fusion15FusionCallbacksIS1J_NS1M_17LinearCombinationISH_fSH_fLNS_15FloatRoundStyleE2EEESG_S1L_JEEENS4_5SM1004TMEM4LOAD26SM100_TMEM_LOAD_16dp32b32xES12_NS13_INS14_ILi2ELi4ELi3EEES17_NSV_INS5_IJS18_SE_EEENS5_IJSE_SB_EEEEEEENS4_39AutoVectorizingCopyWithAssumedAlignmentILi128EEENS4_14SM90_TMA_STOREES20_S22_S22_EEEvvEEEEvNT_6ParamsE,@function
        .size           _ZN7cutlass13device_kernelINS_4gemm6kernel13GemmUniversalIN4cute5tupleIJiiiiEEENS1_10collective13CollectiveMmaINS1_35MainloopSm100TmaUmmaWarpSpecializedILi7ELi2ELi4ENS5_IJNS4_1CILi1EEESB_SB_EEEEENS5_IJNSA_ILi64EEESE_NSA_ILi32EEEEEENS_12float_e5m2_tENS5_IJlSB_lEEESH_SI_NS4_8TiledMMAINS4_8MMA_AtomIJNS4_10MMA_TraitsINS4_19SM100_MMA_F8F6F4_SSEJSH_SH_fSE_SE_NS4_17integral_constantINS4_4UMMA5MajorELSP_0EEESQ_NSN_INSO_7ScaleInELSR_0EEESS_EEEEEENS4_6LayoutISC_NS5_IJNSA_ILi0EEESW_SW_EEEEENS5_IJNS4_10UnderscoreESZ_SZ_EEEEENS4_13SM90_TMA_LOADENS4_14ComposedLayoutINS4_7SwizzleILi1ELi4ELi3EEENS4_18smem_ptr_flag_bitsILi8EEENSV_INS5_IJNSA_ILi8EEESF_EEENS5_IJSF_SB_EEEEEEEvNS4_8identityES12_S1C_vS1D_EENS_8epilogue10collective18CollectiveEpilogueINS1F_23Sm100TmaWarpSpecializedILi1ELi1ELi32ELb0ELb0EEEJSG_NS5_IJNSV_ISE_SB_EES1K_EEESH_SI_SH_SI_NS1F_6fusion15FusionCallbacksIS1J_NS1M_17LinearCombinationISH_fSH_fLNS_15FloatRoundStyleE2EEESG_S1L_JEEENS4_5SM1004TMEM4LOAD26SM100_TMEM_LOAD_16dp32b32xES12_NS13_INS14_ILi2ELi4ELi3EEES17_NSV_INS5_IJS18_SE_EEENS5_IJSE_SB_EEEEEEENS4_39AutoVectorizingCopyWithAssumedAlignmentILi128EEENS4_14SM90_TMA_STOREES20_S22_S22_EEEvvEEEEvNT_6ParamsE,(.L_x_137 - _ZN7cutlass13device_kernelINS_4gemm6kernel13GemmUniversalIN4cute5tupleIJiiiiEEENS1_10collective13CollectiveMmaINS1_35MainloopSm100TmaUmmaWarpSpecializedILi7ELi2ELi4ENS5_IJNS4_1CILi1EEESB_SB_EEEEENS5_IJNSA_ILi64EEESE_NSA_ILi32EEEEEENS_12float_e5m2_tENS5_IJlSB_lEEESH_SI_NS4_8TiledMMAINS4_8MMA_AtomIJNS4_10MMA_TraitsINS4_19SM100_MMA_F8F6F4_SSEJSH_SH_fSE_SE_NS4_17integral_constantINS4_4UMMA5MajorELSP_0EEESQ_NSN_INSO_7ScaleInELSR_0EEESS_EEEEEENS4_6LayoutISC_NS5_IJNSA_ILi0EEESW_SW_EEEEENS5_IJNS4_10UnderscoreESZ_SZ_EEEEENS4_13SM90_TMA_LOADENS4_14ComposedLayoutINS4_7SwizzleILi1ELi4ELi3EEENS4_18smem_ptr_flag_bitsILi8EEENSV_INS5_IJNSA_ILi8EEESF_EEENS5_IJSF_SB_EEEEEEEvNS4_8identityES12_S1C_vS1D_EENS_8epilogue10collective18CollectiveEpilogueINS1F_23Sm100TmaWarpSpecializedILi1ELi1ELi32ELb0ELb0EEEJSG_NS5_IJNSV_ISE_SB_EES1K_EEESH_SI_SH_SI_NS1F_6fusion15FusionCallbacksIS1J_NS1M_17LinearCombinationISH_fSH_fLNS_15FloatRoundStyleE2EEESG_S1L_JEEENS4_5SM1004TMEM4LOAD26SM100_TMEM_LOAD_16dp32b32xES12_NS13_INS14_ILi2ELi4ELi3EEES17_NSV_INS5_IJS18_SE_EEENS5_IJSE_SB_EEEEEEENS4_39AutoVectorizingCopyWithAssumedAlignmentILi128EEENS4_14SM90_TMA_STOREES20_S22_S22_EEEvvEEEEvNT_6ParamsE)
        .other          _ZN7cutlass13device_kernelINS_4gemm6kernel13GemmUniversalIN4cute5tupleIJiiiiEEENS1_10collective13CollectiveMmaINS1_35MainloopSm100TmaUmmaWarpSpecializedILi7ELi2ELi4ENS5_IJNS4_1CILi1EEESB_SB_EEEEENS5_IJNSA_ILi64EEESE_NSA_ILi32EEEEEENS_12float_e5m2_tENS5_IJlSB_lEEESH_SI_NS4_8TiledMMAINS4_8MMA_AtomIJNS4_10MMA_TraitsINS4_19SM100_MMA_F8F6F4_SSEJSH_SH_fSE_SE_NS4_17integral_constantINS4_4UMMA5MajorELSP_0EEESQ_NSN_INSO_7ScaleInELSR_0EEESS_EEEEEENS4_6LayoutISC_NS5_IJNSA_ILi0EEESW_SW_EEEEENS5_IJNS4_10UnderscoreESZ_SZ_EEEEENS4_13SM90_TMA_LOADENS4_14ComposedLayoutINS4_7SwizzleILi1ELi4ELi3EEENS4_18smem_ptr_flag_bitsILi8EEENSV_INS5_IJNSA_ILi8EEESF_EEENS5_IJSF_SB_EEEEEEEvNS4_8identityES12_S1C_vS1D_EENS_8epilogue10collective18CollectiveEpilogueINS1F_23Sm100TmaWarpSpecializedILi1ELi1ELi32ELb0ELb0EEEJSG_NS5_IJNSV_ISE_SB_EES1K_EEESH_SI_SH_SI_NS1F_6fusion15FusionCallbacksIS1J_NS1M_17LinearCombinationISH_fSH_fLNS_15FloatRoundStyleE2EEESG_S1L_JEEENS4_5SM1004TMEM4LOAD26SM100_TMEM_LOAD_16dp32b32xES12_NS13_INS14_ILi2ELi4ELi3EEES17_NSV_INS5_IJS18_SE_EEENS5_IJSE_SB_EEEEEEENS4_39AutoVectorizingCopyWithAssumedAlignmentILi128EEENS4_14SM90_TMA_STOREES20_S22_S22_EEEvvEEEEvNT_6ParamsE,@"STO_CUDA_ENTRY STV_DEFAULT"
_ZN7cutlass13device_kernelINS_4gemm6kernel13GemmUniversalIN4cute5tupleIJiiiiEEENS1_10collective13CollectiveMmaINS1_35MainloopSm100TmaUmmaWarpSpecializedILi7ELi2ELi4ENS5_IJNS4_1CILi1EEESB_SB_EEEEENS5_IJNSA_ILi64EEESE_NSA_ILi32EEEEEENS_12float_e5m2_tENS5_IJlSB_lEEESH_SI_NS4_8TiledMMAINS4_8MMA_AtomIJNS4_10MMA_TraitsINS4_19SM100_MMA_F8F6F4_SSEJSH_SH_fSE_SE_NS4_17integral_constantINS4_4UMMA5MajorELSP_0EEESQ_NSN_INSO_7ScaleInELSR_0EEESS_EEEEEENS4_6LayoutISC_NS5_IJNSA_ILi0EEESW_SW_EEEEENS5_IJNS4_10UnderscoreESZ_SZ_EEEEENS4_13SM90_TMA_LOADENS4_14ComposedLayoutINS4_7SwizzleILi1ELi4ELi3EEENS4_18smem_ptr_flag_bitsILi8EEENSV_INS5_IJNSA_ILi8EEESF_EEENS5_IJSF_SB_EEEEEEEvNS4_8identityES12_S1C_vS1D_EENS_8epilogue10collective18CollectiveEpilogueINS1F_23Sm100TmaWarpSpecializedILi1ELi1ELi32ELb0ELb0EEEJSG_NS5_IJNSV_ISE_SB_EES1K_EEESH_SI_SH_SI_NS1F_6fusion15FusionCallbacksIS1J_NS1M_17LinearCombinationISH_fSH_fLNS_15FloatRoundStyleE2EEESG_S1L_JEEENS4_5SM1004TMEM4LOAD26SM100_TMEM_LOAD_16dp32b32xES12_NS13_INS14_ILi2ELi4ELi3EEES17_NSV_INS5_IJS18_SE_EEENS5_IJSE_SB_EEEEEEENS4_39AutoVectorizingCopyWithAssumedAlignmentILi128EEENS4_14SM90_TMA_STOREES20_S22_S22_EEEvvEEEEvNT_6ParamsE:
[----:B------:R-:W1:Y:S01]  /*0000*/  LDC R1, c[0x0][0x37c] ;  /* 0x0000df00ff017b82 */ /* 0x000e620000000800 */
[----:B------:R-:W2:Y:S01]  /*0010*/  S2R R101, SR_TID.X ;  /* 0x0000000000657919 */ /* 0x000ea20000002100 */
[----:B------:R-:W3:Y:S01]  /*0020*/  LDCU.64 UR4, c[0x0][0x890] ;  /* 0x00011200ff0477ac */ /* 0x000ee20008000a00 */
[----:B------:R-:W-:Y:S02]  /*0030*/  PRMT R96, RZ, 0x7610, R96 ;  /* 0x00007610ff607816 */ /* 0x000fe40000000060 */
[----:B------:R-:W-:Y:S01]  /*0040*/  ELECT P5, URZ, PT ;  /* 0x0000000000ff782f */ /* 0x000fe200038a0000 */
[----:B------:R-:W4:Y:S01]  /*0050*/  LDCU.64 UR40, c[0x0][0x358] ;  /* 0x00006b00ff2877ac */ /* 0x000f220008000a00 */
[----:B---3--:R-:W-:-:S04]  /*0060*/  UISETP.NE.U32.AND UP0, UPT, UR4, URZ, UPT ;  /* 0x000000ff0400728c */ /* 0x008fc8000bf05070 */
[----:B------:R-:W-:Y:S01]  /*0070*/  UISETP.NE.AND.EX UP0, UPT, UR5, URZ, UPT, UP0 ;  /* 0x000000ff0500728c */ /* 0x000fe2000bf05300 */
[----:B--2---:R-:W-:-:S05]  /*0080*/  SHF.R.U32.HI R104, RZ, 0x5, R101 ;  /* 0x00000005ff687819 */ /* 0x004fca0000011665 */
[----:B------:R-:W2:Y:S02]  /*0090*/  SHFL.IDX PT, R0, R104, RZ, 0x1f ;  /* 0x00001fff68007589 */ /* 0x000ea400000e0000 */
[----:B--2---:R-:W-:Y:S01]  /*00a0*/  R2UR UR8, R0 ;  /* 0x00000000000872ca */ /* 0x004fe200000e0000 */
[----:B-1--4-:R-:W-:-:S14]  /*00b0*/  BRA.U UP0, `(.L_x_0) ;  /* 0x00000001002c7547 */ /* 0x012fdc000b800000 */
[----:B------:R-:W1:Y:S02]  /*00c0*/  LDCU.64 UR6, c[0x0][0x888] ;  /* 0x00011100ff0677ac */ /* 0x000e640008000a00 */
[----:B-1----:R-:W-:-:S04]  /*00d0*/  UISETP.NE.U32.AND UP0, UPT, UR6, URZ, UPT ;  /* 0x000000ff0600728c */ /* 0x002fc8000bf05070 */
[----:B------:R-:W-:-:S09]  /*00e0*/  UISETP.NE.AND.EX UP0, UPT, UR7, URZ, UPT, UP0 ;  /* 0x000000ff0700728c */ /* 0x000fd2000bf05300 */
[----:B------:R-:W-:Y:S05]  /*00f0*/  BRA.U !UP0, `(.L_x_1) ;  /* 0x0000000108107547 */ /* 0x000fea000b800000 */
[----:B------:R-:W1:Y:S02]  /*0100*/  LDC.64 R2, c[0x0][0x888] ;  /* 0x00022200ff027b82 */ /* 0x000e640000000a00 */
[----:B-1----:R1:W5:Y:S01]  /*0110*/  LDG.E R49, desc[UR40][R2.64] ;  /* 0x0000002802317981 */ /* 0x002362000c1e1900 */
[----:B------:R-:W-:Y:S01]  /*0120*/  HFMA2 R96, -RZ, RZ, 0, 5.9604644775390625e-08 ;  /* 0x00000001ff607431 */ /* 0x000fe200000001ff */
[----:B------:R-:W-:Y:S05]  /*0130*/  BRA `(.L_x_0) ;  /* 0x00000000000c7947 */ /* 0x000fea0003800000 */
.L_x_1:
[----:B------:R-:W1:Y:S01]  /*0140*/  LDCU UR6, c[0x0][0x880] ;  /* 0x00011000ff0677ac */ /* 0x000e620008000800 */
[----:B------:R-:W-:Y:S01]  /*0150*/  HFMA2 R96, -RZ, RZ, 0, 5.9604644775390625e-08 ;  /* 0x00000001ff607431 */ /* 0x000fe200000001ff */
[----:B-1----:R-:W-:-:S07]  /*0160*/  MOV R49, UR6 ;  /* 0x0000000600317c02 */ /* 0x002fce0008000f00 */
.L_x_0:
[----:B------:R-:W2:Y:S02]  /*0170*/  LDCU.64 UR6, c[0x0][0x8b0] ;  /* 0x00011600ff0677ac */ /* 0x000ea40008000a00 */
[----:B--2---:R-:W-:-:S04]  /*0180*/  UISETP.NE.U32.AND UP0, UPT, UR6, URZ, UPT ;  /* 0x000000ff0600728c */ /* 0x004fc8000bf05070 */
[----:B------:R-:W-:-:S09]  /*0190*/  UISETP.NE.AND.EX UP0, UPT, UR7, URZ, UPT, UP0 ;  /* 0x000000ff0700728c */ /* 0x000fd2000bf05300 */
[----:B------:R-:W-:Y:S05]  /*01a0*/  BRA.U UP0, `(.L_x_2) ;  /* 0x0000000100247547 */ /* 0x000fea000b800000 */
[----:B------:R-:W2:Y:S02]  /*01b0*/  LDCU.64 UR6, c[0x0][0x8a8] ;  /* 0x00011500ff0677ac */ /* 0x000ea40008000a00 */
[----:B--2---:R-:W-:-:S04]  /*01c0*/  UISETP.NE.U32.AND UP0, UPT, UR6, URZ, UPT ;  /* 0x000000ff0600728c */ /* 0x004fc8000bf05070 */
[----:B------:R-:W-:-:S09]  /*01d0*/  UISETP.NE.AND.EX UP0, UPT, UR7, URZ, UPT, UP0 ;  /* 0x000000ff0700728c */ /* 0x000fd2000bf05300 */
[----:B------:R-:W-:Y:S05]  /*01e0*/  BRA.U !UP0, `(.L_x_3) ;  /* 0x00000001080c7547 */ /* 0x000fea000b800000 */
[----:B-1----:R-:W1:Y:S02]  /*01f0*/  LDC.64 R2, c[0x0][0x8a8] ;  /* 0x00022a00ff027b82 */ /* 0x002e640000000a00 */
[----:B-1----:R2:W5:Y:S01]  /*0200*/  LDG.E R47, desc[UR40][R2.64] ;  /* 0x00000028022f7981 */ /* 0x002562000c1e1900 */
[----:B------:R-:W-:Y:S05]  /*0210*/  BRA `(.L_x_2) ;  /* 0x0000000000087947 */ /* 0x000fea0003800000 */
.L_x_3:
[----:B------:R-:W2:Y:S02]  /*0220*/  LDCU UR6, c[0x0][0x8a0] ;  /* 0x00011400ff0677ac */ /* 0x000ea40008000800 */
[----:B--2---:R-:W-:Y:S02]  /*0230*/  MOV R47, UR6 ;  /* 0x00000006002f7c02 */ /* 0x004fe40008000f00 */
.L_x_2:
[----:B------:R-:W-:Y:S01]  /*0240*/  IMAD.U32 R0, RZ, RZ, UR8 ;  /* 0x00000008ff007e24 */ /* 0x000fe2000f8e00ff */
[----:B------:R-:W-:Y:S04]  /*0250*/  BSSY.RECONVERGENT B0, `(.L_x_4) ;  /* 0x000000c000007945 */ /* 0x000fe80003800200 */
[C---:B------:R-:W-:Y:S02]  /*0260*/  ISETP.NE.OR P1, PT, R0.reuse, 0x1, !P5 ;  /* 0x000000010000780c */ /* 0x040fe40006f25670 */
[----:B------:R-:W-:-:S11]  /*0270*/  ISETP.NE.OR P0, PT, R0, 0x3, !P5 ;  /* 0x000000030000780c */ /* 0x000fd60006f05670 */
[----:B------:R-:W-:Y:S05]  /*0280*/  @P1 BRA `(.L_x_5) ;  /* 0x0000000000201947 */ /* 0x000fea0003800000 */
[----:B------:R-:W3:Y:S02]  /*0290*/  LDCU.64 UR6, c[0x0][0x348] ;  /* 0x00006900ff0677ac */ /* 0x000ee40008000a00 */
[----:B---3--:R-:W-:Y:S02]  /*02a0*/  UIADD3 UR10, UP1, UPT, UR6, 0x80, URZ ;  /* 0x00000080060a7890 */ /* 0x008fe4000ff3e0ff */
[----:B------:R-:W-:Y:S02]  /*02b0*/  UIADD3 UR6, UP0, UPT, UR6, 0x180, URZ ;  /* 0x0000018006067890 */ /* 0x000fe4000ff1e0ff */
[----:B------:R-:W-:Y:S02]  /*02c0*/  UIADD3.X UR11, UPT, UPT, URZ, UR7, URZ, UP1, !UPT ;  /* 0x00000007ff0b7290 */ /* 0x000fe40008ffe4ff */
[----:B------:R-:W-:-:S07]  /*02d0*/  UIADD3.X UR7, UPT, UPT, URZ, UR7, URZ, UP0, !UPT ;  /* 0x00000007ff077290 */ /* 0x000fce00087fe4ff */
[----:B------:R3:W-:Y:S02]  /*02e0*/  UTMACCTL.PF [UR10] ;  /* 0x000000000a0079b9 */ /* 0x0007e40008040000 */
[----:B------:R3:W-:Y:S02]  /*02f0*/  UTMACCTL.PF [UR6] ;  /* 0x00000000060079b9 */ /* 0x0007e40008040000 */
[----:B---3--:R-:W-:Y:S01]  /*0300*/  NOP ;  /* 0x0000000000007918 */ /* 0x008fe20000000000 */
.L_x_5:
[----:B------:R-:W-:Y:S05]  /*0310*/  BSYNC.RECONVERGENT B0 ;  /* 0x0000000000007941 */ /* 0x000fea0003800200 */
.L_x_4:
[----:B------:R-:W-:Y:S04]  /*0320*/  BSSY.RECONVERGENT B0, `(.L_x_6) ;  /* 0x000000a000007945 */ /* 0x000fe80003800200 */
        /* <DEDUP_REMOVED lines=9> */
.L_x_7:
[----:B------:R-:W-:Y:S05]  /*03c0*/  BSYNC.RECONVERGENT B0 ;  /* 0x0000000000007941 */ /* 0x000fea0003800200 */
.L_x_6:
[----:B------:R-:W3:Y:S01]  /*03d0*/  LDCU.64 UR6, c[0x0][0x888] ;  /* 0x00011100ff0677ac */ /* 0x000ee20008000a00 */
[----:B------:R-:W-:Y:S02]  /*03e0*/  UISETP.EQ.U32.AND UP1, UPT, UR4, URZ, UPT ;  /* 0x000000ff0400728c */ /* 0x000fe4000bf22070 */
[----:B------:R-:W-:Y:S02]  /*03f0*/  UPLOP3.LUT UP2, UPT, UPT, UPT, UPT, 0x80, 0x8 ;  /* 0x000000000008789c */ /* 0x000fe40003f4f070 */
[----:B---3--:R-:W-:-:S04]  /*0400*/  UISETP.NE.U32.AND UP0, UPT, UR6, URZ, UPT ;  /* 0x000000ff0600728c */ /* 0x008fc8000bf05070 */
[----:B------:R-:W-:-:S04]  /*0410*/  UISETP.NE.AND.EX UP0, UPT, UR7, URZ, UPT, UP0 ;  /* 0x000000ff0700728c */ /* 0x000fc8000bf05300 */
[----:B------:R-:W-:-:S04]  /*0420*/  UISETP.EQ.OR.EX UP3, UPT, UR5, URZ, !UP0, UP1 ;  /* 0x000000ff0500728c */ /* 0x000fc8000c762710 */
[----:B------:R-:W-:-:S05]  /*0430*/  UP2UR UR44, UPR, URZ, 0x8 ;  /* 0x00000008ff2c7883 */ /* 0x000fca0008000000 */
[----:B------:R-:W-:Y:S07]  /*0440*/  BRA.U !UP3, `(.L_x_8) ;  /* 0x000000010b207547 */ /* 0x000fee000b800000 */
[----:B------:R-:W-:Y:S01]  /*0450*/  UISETP.NE.U32.AND UP2, UPT, UR4, URZ, UPT ;  /* 0x000000ff0400728c */ /* 0x000fe2000bf45070 */
[----:B-----5:R-:W-:Y:S01]  /*0460*/  FSETP.NEU.AND P0, PT, R49, RZ, PT ;  /* 0x000000ff3100720b */ /* 0x020fe20003f0d000 */
[----:B------:R-:W-:Y:S02]  /*0470*/  USEL UR4, URZ, 0xffffffff, UP0 ;  /* 0xffffffffff047887 */ /* 0x000fe40008000000 */
[----:B------:R-:W-:-:S10]  /*0480*/  UISETP.NE.AND.EX UP2, UPT, UR5, URZ, UPT, UP2 ;  /* 0x000000ff0500728c */ /* 0x000fd4000bf45320 */
[----:B------:R-:W-:Y:S01]  /*0490*/  VOTEU.ANY UP1, P0 ;  /* 0x0000000000ff7886 */ /* 0x000fe20000020100 */
[----:B------:R-:W-:-:S04]  /*04a0*/  @!UP2 USEL UR4, URZ, 0xffffffff, UP1 ;  /* 0xffffffffff04a887 */ /* 0x000fc80008800000 */
[----:B------:R-:W-:-:S04]  /*04b0*/  ULOP3.LUT UR4, UR4, 0x1, URZ, 0xc0, !UPT ;  /* 0x0000000104047892 */ /* 0x000fc8000f8ec0ff */
[----:B------:R-:W-:-:S11]  /*04c0*/  UISETP.NE.U32.AND UP2, UPT, UR4, 0x1, UPT ;  /* 0x000000010400788c */ /* 0x000fd6000bf45070 */
.L_x_8:
[----:B-12---:R-:W1:Y:S01]  /*04d0*/  SHFL.IDX PT, R2, R104, RZ, 0x1f ;  /* 0x00001fff68027589 */ /* 0x006e6200000e0000 */
[----:B------:R-:W-:-:S04]  /*04e0*/  UISETP.NE.AND UP1, UPT, UR8, 0x2, UPT ;  /* 0x000000020800788c */ /* 0x000fc8000bf25270 */
[----:B------:R-:W-:Y:S01]  /*04f0*/  USEL UR13, URZ, 0x1, UP1 ;  /* 0x00000001ff0d7887 */ /* 0x000fe20008800000 */
[----:B-1----:R-:W-:-:S13]  /*0500*/  ISETP.NE.AND P0, PT, R2, RZ, PT ;  /* 0x000000ff0200720c */ /* 0x002fda0003f05270 */
[----:B------:R-:W-:Y:S05]  /*0510*/  @P0 BRA `(.L_x_9) ;  /* 0x0000000000600947 */ /* 0x000fea0003800000 */
[----:B------:R-:W1:Y:S01]  /*0520*/  S2UR UR5, SR_CgaCtaId ;  /* 0x00000000000579c3 */ /* 0x000e620000008800 */
[----:B------:R-:W-:Y:S01]  /*0530*/  UMOV UR6, 0x400 ;  /* 0x0000040000067882 */ /* 0x000fe20000000000 */
[----:B------:R-:W-:Y:S01]  /*0540*/  UMOV UR4, 0x1 ;  /* 0x0000000100047882 */ /* 0x000fe20000000000 */
[----:B------:R-:W-:Y:S01]  /*0550*/  ELECT P0, URZ, PT ;  /* 0x0000000000ff782f */ /* 0x000fe20003800000 */
[----:B-1----:R-:W-:Y:S02]  /*0560*/  ULEA UR5, UR5, UR6, 0x18 ;  /* 0x0000000605057291 */ /* 0x002fe4000f8ec0ff */
[----:B------:R-:W-:-:S04]  /*0570*/  UIADD3 UR6, UPT, UPT, -UR4, 0x100000, URZ ;  /* 0x0010000004067890 */ /* 0x000fc8000fffe1ff */
[----:B------:R-:W-:Y:S02]  /*0580*/  USHF.L.U32 UR7, UR6, 0xb, URZ ;  /* 0x0000000b06077899 */ /* 0x000fe400080006ff */
[----:B------:R-:W-:Y:S01]  /*0590*/  USHF.L.U32 UR6, UR6, 0x1, URZ ;  /* 0x0000000106067899 */ /* 0x000fe200080006ff */
[----:B------:R-:W1:Y:S11]  /*05a0*/  FENCE.VIEW.ASYNC.S ;  /* 0x00000000000073c6 */ /* 0x000e760000000000 */
[----:B-1----:R1:W2:Y:S01]  /*05b0*/  SYNCS.EXCH.64 URZ, [UR5], UR6 ;  /* 0x0000000605ff75b2 */ /* 0x0022a20008000100 */
[----:B------:R1:W3:Y:S01]  /*05c0*/  SYNCS.EXCH.64 URZ, [UR5+0x38], UR6 ;  /* 0x0000380605ff75b2 */ /* 0x0002e20008000100 */
[----:B------:R1:W4:Y:S01]  /*05d0*/  SYNCS.EXCH.64 URZ, [UR5+0x8], UR6 ;  /* 0x0000080605ff75b2 */ /* 0x0003220008000100 */
[----:B------:R1:W1:Y:S01]  /*05e0*/  SYNCS.EXCH.64 URZ, [UR5+0x40], UR6 ;  /* 0x0000400605ff75b2 */ /* 0x0002620008000100 */
        /* <DEDUP_REMOVED lines=10> */
[----:B------:R-:W-:Y:S01]  /*0690*/  NOP ;  /* 0x0000000000007918 */ /* 0x000fe20000000000 */
.L_x_9:
[----:B------:R-:W2:Y:S01]  /*06a0*/  SHFL.IDX PT, R2, R104, RZ, 0x1f ;  /* 0x00001fff68027589 */ /* 0x000ea200000e0000 */
[----:B------:R-:W-:Y:S01]  /*06b0*/  NOP ;  /* 0x0000000000007918 */ /* 0x000fe20000000000 */
[----:B--2---:R-:W-:-:S13]  /*06c0*/  ISETP.NE.AND P0, PT, R2, 0x1, PT ;  /* 0x000000010200780c */ /* 0x004fda0003f05270 */
[----:B------:R-:W-:Y:S05]  /*06d0*/  @P0 BRA `(.L_x_10) ;  /* 0x0000000000400947 */ /* 0x000fea0003800000 */
[----:B-1----:R-:W1:Y:S01]  /*06e0*/  S2UR UR6, SR_CgaCtaId ;  /* 0x00000000000679c3 */ /* 0x002e620000008800 */
[----:B------:R-:W-:Y:S01]  /*06f0*/  UMOV UR7, 0x400 ;  /* 0x0000040000077882 */ /* 0x000fe20000000000 */
[----:B------:R-:W-:Y:S01]  /*0700*/  UMOV UR5, 0x20 ;  /* 0x0000002000057882 */ /* 0x000fe20000000000 */
[----:B------:R-:W-:Y:S01]  /*0710*/  UMOV UR4, 0x80 ;  /* 0x0000008000047882 */ /* 0x000fe20000000000 */
[----:B------:R-:W-:-:S04]  /*0720*/  UIADD3 UR10, UPT, UPT, -UR5, 0x100000, URZ ;  /* 0x00100000050a7890 */ /* 0x000fc8000fffe1ff */
[----:B------:R-:W-:Y:S02]  /*0730*/  USHF.L.U32 UR11, UR10, 0xb, URZ ;  /* 0x0000000b0a0b7899 */ /* 0x000fe400080006ff */
[----:B------:R-:W-:Y:S02]  /*0740*/  USHF.L.U32 UR10, UR10, 0x1, URZ ;  /* 0x000000010a0a7899 */ /* 0x000fe400080006ff */
[----:B------:R-:W-:-:S04]  /*0750*/  UIADD3 UR4, UPT, UPT, -UR4, 0x100000, URZ ;  /* 0x0010000004047890 */ /* 0x000fc8000fffe1ff */
[----:B------:R-:W-:Y:S02]  /*0760*/  USHF.L.U32 UR5, UR4, 0xb, URZ ;  /* 0x0000000b04057899 */ /* 0x000fe400080006ff */
[----:B------:R-:W-:Y:S01]  /*0770*/  USHF.L.U32 UR4, UR4, 0x1, URZ ;  /* 0x0000000104047899 */ /* 0x000fe200080006ff */
[----:B------:R-:W-:Y:S01]  /*0780*/  ELECT P0, URZ, PT ;  /* 0x0000000000ff782f */ /* 0x000fe20003800000 */
[----:B-1----:R-:W-:Y:S01]  /*0790*/  ULEA UR6, UR6, UR7, 0x18 ;  /* 0x0000000706067291 */ /* 0x002fe2000f8ec0ff */
[----:B------:R-:W1:Y:S11]  /*07a0*/  FENCE.VIEW.ASYNC.S ;  /* 0x00000000000073c6 */ /* 0x000e760000000000 */
[----:B-1----:R2:W1:Y:S01]  /*07b0*/  SYNCS.EXCH.64 URZ, [UR6+0x70], UR10 ;  /* 0x0000700a06ff75b2 */ /* 0x0024620008000100 */
[----:B------:R2:W1:Y:S02]  /*07c0*/  SYNCS.EXCH.64 URZ, [UR6+0x78], UR4 ;  /* 0x0000780406ff75b2 */ /* 0x0004640008000100 */
[----:B--2---:R-:W-:Y:S01]  /*07d0*/  NOP ;  /* 0x0000000000007918 */ /* 0x004fe20000000000 */
.L_x_10:
[----:B------:R-:W2:Y:S01]  /*07e0*/  SHFL.IDX PT, R2, R104, RZ, 0x1f ;  /* 0x00001fff68027589 */ /* 0x000ea200000e0000 */
[----:B------:R-:W-:Y:S01]  /*07f0*/  NOP ;  /* 0x0000000000007918 */ /* 0x000fe20000000000 */
[----:B--2---:R-:W-:-:S13]  /*0800*/  ISETP.NE.AND P0, PT, R2, 0x3, PT ;  /* 0x000000030200780c */ /* 0x004fda0003f05270 */
[----:B------:R-:W-:Y:S05]  /*0810*/  @P0 BRA `(.L_x_11) ;  /* 0x0000000000300947 */ /* 0x000fea0003800000 */
[----:B-1----:R-:W1:Y:S01]  /*0820*/  S2UR UR5, SR_CgaCtaId ;  /* 0x00000000000579c3 */ /* 0x002e620000008800 */
        /* <DEDUP_REMOVED lines=8> */
[----:B-1----:R2:W1:Y:S01]  /*08b0*/  SYNCS.EXCH.64 URZ, [UR5+0x80], UR6 ;  /* 0x0000800605ff75b2 */ /* 0x0024620008000100 */
[----:B------:R2:W1:Y:S02]  /*08c0*/  SYNCS.EXCH.64 URZ, [UR5+0x88], UR6 ;  /* 0x0000880605ff75b2 */ /* 0x0004640008000100 */
[----:B--2---:R-:W-:Y:S01]  /*08d0*/  NOP ;  /* 0x0000000000007918 */ /* 0x004fe20000000000 */
.L_x_11:
[----:B------:R-:W2:Y:S01]  /*08e0*/  SHFL.IDX PT, R2, R104, RZ, 0x1f ;  /* 0x00001fff68027589 */ /* 0x000ea200000e0000 */
[----:B------:R-:W-:Y:S01]  /*08f0*/  NOP ;  /* 0x0000000000007918 */ /* 0x000fe20000000000 */
[----:B--2---:R-:W-:-:S13]  /*0900*/  ISETP.NE.AND P0, PT, R2, 0x4, PT ;  /* 0x000000040200780c */ /* 0x004fda0003f05270 */
[----:B------:R-:W-:Y:S05]  /*0910*/  @P0 BRA `(.L_x_12) ;  /* 0x00000000004c0947 */ /* 0x000fea0003800000 */
[----:B-1----:R-:W1:Y:S01]  /*0920*/  S2UR UR5, SR_CgaCtaId ;  /* 0x00000000000579c3 */ /* 0x002e620000008800 */
[----:B------:R-:W-:Y:S01]  /*0930*/  UMOV UR7, 0x100 ;  /* 0x0000010000077882 */ /* 0x000fe20000000000 */
[----:B------:R-:W-:Y:S01]  /*0940*/  UMOV UR6, 0x400 ;  /* 0x0000040000067882 */ /* 0x000fe20000000000 */
[----:B------:R-:W-:Y:S01]  /*0950*/  USEL UR7, UR7, 0xe0, UP2 ;  /* 0x000000e007077887 */ /* 0x000fe20009000000 */
[----:B------:R-:W-:Y:S01]  /*0960*/  UMOV UR4, 0x1 ;  /* 0x0000000100047882 */ /* 0x000fe20000000000 */
[----:B------:R-:W-:Y:S01]  /*0970*/  ELECT P0, URZ, PT ;  /* 0x0000000000ff782f */ /* 0x000fe20003800000 */
[----:B------:R-:W-:-:S04]  /*0980*/  UIADD3 UR10, UPT, UPT, -UR4, 0x100000, URZ ;  /* 0x00100000040a7890 */ /* 0x000fc8000fffe1ff */
[----:B------:R-:W-:Y:S02]  /*0990*/  USHF.L.U32 UR11, UR10, 0xb, URZ ;  /* 0x0000000b0a0b7899 */ /* 0x000fe400080006ff */
[----:B------:R-:W-:Y:S02]  /*09a0*/  USHF.L.U32 UR10, UR10, 0x1, URZ ;  /* 0x000000010a0a7899 */ /* 0x000fe400080006ff */
[----:B-1----:R-:W-:Y:S02]  /*09b0*/  ULEA UR5, UR5, UR6, 0x18 ;  /* 0x0000000605057291 */ /* 0x002fe4000f8ec0ff */
[----:B------:R-:W-:-:S04]  /*09c0*/  UIADD3 UR6, UPT, UPT, -UR7, 0x100000, URZ ;  /* 0x0010000007067890 */ /* 0x000fc8000fffe1ff */
[----:B------:R-:W-:Y:S02]  /*09d0*/  USHF.L.U32 UR7, UR6, 0xb, URZ ;  /* 0x0000000b06077899 */ /* 0x000fe400080006ff */
[----:B------:R-:W-:Y:S01]  /*09e0*/  USHF.L.U32 UR6, UR6, 0x1, URZ ;  /* 0x0000000106067899 */ /* 0x000fe200080006ff */
[----:B------:R-:W1:Y:S03]  /*09f0*/  FENCE.VIEW.ASYNC.S ;  /* 0x00000000000073c6 */ /* 0x000e660000000000 */
[----:B-1----:R2:W1:Y:S08]  /*0a00*/  SYNCS.EXCH.64 URZ, [UR5+0x90], UR10 ;  /* 0x0000900a05ff75b2 */ /* 0x0024700008000100 */
[----:B------:R2:W1:Y:S01]  /*0a10*/  SYNCS.EXCH.64 URZ, [UR5+0xa0], UR6 ;  /* 0x0000a00605ff75b2 */ /* 0x0004620008000100 */
[----:B------:R2:W1:Y:S01]  /*0a20*/  SYNCS.EXCH.64 URZ, [UR5+0x98], UR10 ;  /* 0x0000980a05ff75b2 */ /* 0x0004620008000100 */
[----:B------:R2:W1:Y:S02]  /*0a30*/  SYNCS.EXCH.64 URZ, [UR5+0xa8], UR6 ;  /* 0x0000a80605ff75b2 */ /* 0x0004640008000100 */
[----:B--2---:R-:W-:Y:S01]  /*0a40*/  NOP ;  /* 0x0000000000007918 */ /* 0x004fe20000000000 */
.L_x_12:
        /* <DEDUP_REMOVED lines=18> */
[----:B------:R2:W1:Y:S01]  /*0b70*/  SYNCS.EXCH.64 URZ, [UR6+0xd0], UR4 ;  /* 0x0000d00406ff75b2 */ /* 0x0004620008000100 */
[----:B------:R2:W1:Y:S01]  /*0b80*/  SYNCS.EXCH.64 URZ, [UR6+0xb8], UR10 ;  /* 0x0000b80a06ff75b2 */ /* 0x0004620008000100 */
[----:B------:R2:W1:Y:S01]  /*0b90*/  SYNCS.EXCH.64 URZ, [UR6+0xd8], UR4 ;  /* 0x0000d80406ff75b2 */ /* 0x0004620008000100 */
[----:B------:R2:W1:Y:S01]  /*0ba0*/  SYNCS.EXCH.64 URZ, [UR6+0xc0], UR10 ;  /* 0x0000c00a06ff75b2 */ /* 0x0004620008000100 */
[----:B------:R2:W1:Y:S01]  /*0bb0*/  SYNCS.EXCH.64 URZ, [UR6+0xe0], UR4 ;  /* 0x0000e00406ff75b2 */ /* 0x0004620008000100 */
[----:B------:R2:W1:Y:S01]  /*0bc0*/  SYNCS.EXCH.64 URZ, [UR6+0xc8], UR10 ;  /* 0x0000c80a06ff75b2 */ /* 0x0004620008000100 */
[----:B------:R2:W1:Y:S02]  /*0bd0*/  SYNCS.EXCH.64 URZ, [UR6+0xe8], UR4 ;  /* 0x0000e80406ff75b2 */ /* 0x0004640008000100 */
[----:B--2---:R-:W-:Y:S01]  /*0be0*/  NOP ;  /* 0x0000000000007918 */ /* 0x004fe20000000000 */
.L_x_13:
        /* <DEDUP_REMOVED lines=14> */
[----:B------:R2:W1:Y:S01]  /*0cd0*/  SYNCS.EXCH.64 URZ, [UR5+0x100], UR6 ;  /* 0x0001000605ff75b2 */ /* 0x0004620008000100 */
[----:B------:R2:W1:Y:S01]  /*0ce0*/  SYNCS.EXCH.64 URZ, [UR5+0xf8], UR6 ;  /* 0x0000f80605ff75b2 */ /* 0x0004620008000100 */
[----:B------:R2:W1:Y:S02]  /*0cf0*/  SYNCS.EXCH.64 URZ, [UR5+0x108], UR6 ;  /* 0x0001080605ff75b2 */ /* 0x0004640008000100 */
[----:B--2---:R-:W-:Y:S01]  /*0d00*/  NOP ;  /* 0x0000000000007918 */ /* 0x004fe20000000000 */
.L_x_14:
[----:B-1----:R-:W1:Y:S01]  /*0d10*/  S2UR UR5, SR_CTAID.X ;  /* 0x00000000000579c3 */ /* 0x002e620000002500 */
[----:B------:R-:W-:-:S05]  /*0d20*/  CS2R.32 R97, SR_CgaSize ;  /* 0x0000000000617805 */ /* 0x000fca0000008a00 */
[----:B------:R-:W-:-:S05]  /*0d30*/  IMAD R97, R97, -0xa0, RZ ;  /* 0xffffff6061617824 */ /* 0x000fca00078e02ff */
[----:B------:R-:W-:-:S14]  /*0d40*/  R2UR UR7, R97 ;  /* 0x00000000610772ca */ /* 0x000fdc00000e0000 */
[----:B------:R-:W2:Y:S01]  /*0d50*/  LDCU UR7, c[0x0][UR7+0x2b0] ;  /* 0x00005600070777ac */ /* 0x000ea20008000800 */
[----:B------:R-:W-:Y:S01]  /*0d60*/  NOP ;  /* 0x0000000000007918 */ /* 0x000fe20000000000 */
[----:B------:R-:W-:-:S05]  /*0d70*/  CS2R.32 R97, SR_CgaSize ;  /* 0x0000000000617805 */ /* 0x000fca0000008a00 */
[----:B------:R-:W-:-:S05]  /*0d80*/  IMAD R97, R97, -0xa0, RZ ;  /* 0xffffff6061617824 */ /* 0x000fca00078e02ff */
[----:B------:R-:W-:-:S14]  /*0d90*/  R2UR UR6, R97 ;  /* 0x00000000610672ca */ /* 0x000fdc00000e0000 */
[----:B------:R-:W3:Y:S01]  /*0da0*/  LDCU UR6, c[0x0][UR6+0x2b4] ;  /* 0x00005680060677ac */ /* 0x000ee20008000800 */
[----:B------:R-:W4:Y:S08]  /*0db0*/  S2UR UR4, SR_CTAID.Y ;  /* 0x00000000000479c3 */ /* 0x000f300000002600 */
[----:B------:R-:W3:Y:S01]  /*0dc0*/  LDC R9, c[0x0][0xb24] ;  /* 0x0002c900ff097b82 */ /* 0x000ee20000000800 */
[----:B-1----:R-:W-:-:S02]  /*0dd0*/  I2FP.F32.U32 R5, UR5 ;  /* 0x0000000500057c45 */ /* 0x002fc40008201000 */
[----:B------:R-:W-:-:S05]  /*0de0*/  CS2R.32 R3, SR_CgaSize ;  /* 0x0000000000037805 */ /* 0x000fca0000008a00 */
[----:B------:R-:W-:-:S06]  /*0df0*/  IMAD R3, R3, -0xa0, RZ ;  /* 0xffffff6003037824 */ /* 0x000fcc00078e02ff */
[----:B------:R-:W1:Y:S01]  /*0e00*/  LDC R3, c[0x0][R3+0x2a0] ;  /* 0x0000a80003037b82 */ /* 0x000e620000000800 */
[----:B------:R-:W-:Y:S01]  /*0e10*/  MOV R97, UR5 ;  /* 0x0000000500617c02 */ /* 0x000fe20008000f00 */
[----:B--2---:R-:W-:Y:S01]  /*0e20*/  FMUL R5, R5, UR7 ;  /* 0x0000000705057c20 */ /* 0x004fe20008400000 */
[----:B----4-:R-:W-:Y:S02]  /*0e30*/  I2FP.F32.U32 R4, UR4 ;  /* 0x0000000400047c45 */ /* 0x010fe40008201000 */
[----:B------:R-:W-:-:S05]  /*0e40*/  CS2R.32 R2, SR_CgaSize ;  /* 0x0000000000027805 */ /* 0x000fca0000008a00 */
[----:B------:R-:W-:-:S06]  /*0e50*/  IMAD R2, R2, -0xa0, RZ ;  /* 0xffffff6002027824 */ /* 0x000fcc00078e02ff */
[----:B------:R-:W2:Y:S01]  /*0e60*/  LDC R2, c[0x0][R2+0x2a4] ;  /* 0x0000a90002027b82 */ /* 0x000ea20000000800 */
[----:B------:R-:W4:Y:S01]  /*0e70*/  F2I.U32.TRUNC.NTZ R90, R5 ;  /* 0x00000005005a7305 */ /* 0x000f22000020f000 */
[----:B------:R-:W-:Y:S01]  /*0e80*/  MOV R91, UR4 ;  /* 0x00000004005b7c02 */ /* 0x000fe20008000f00 */
[----:B---3--:R-:W-:-:S05]  /*0e90*/  FMUL R4, R4, UR6 ;  /* 0x0000000604047c20 */ /* 0x008fca0008400000 */
[----:B------:R-:W-:Y:S01]  /*0ea0*/  BAR.SYNC.DEFER_BLOCKING 0x0 ;  /* 0x0000000000007b1d */ /* 0x000fe20000010000 */
[----:B------:R-:W-:-:S05]  /*0eb0*/  ISETP.GE.AND P0, PT, R9, 0x1, PT ;  /* 0x000000010900780c */ /* 0x000fca0003f06270 */
[----:B------:R-:W3:Y:S02]  /*0ec0*/  F2I.U32.TRUNC.NTZ R79, R4 ;  /* 0x00000004004f7305 */ /* 0x000ee4000020f000 */
[----:B------:R-:W2:Y:S01]  /*0ed0*/  S2UR UR36, SR_CTAID.Z ;  /* 0x00000000002479c3 */ /* 0x000ea20000002700 */
[----:B----4-:R-:W-:-:S05]  /*0ee0*/  IADD3 R90, PT, PT, -R90, RZ, RZ ;  /* 0x000000ff5a5a7210 */ /* 0x010fca0007ffe1ff */
[----:B-1----:R-:W-:Y:S01]  /*0ef0*/  IMAD R90, R3, R90, UR5 ;  /* 0x00000005035a7e24 */ /* 0x002fe2000f8e025a */
[----:B---3--:R-:W-:-:S05]  /*0f00*/  IADD3 R79, PT, PT, -R79, RZ, RZ ;  /* 0x000000ff4f4f7210 */ /* 0x008fca0007ffe1ff */
[----:B--2---:R-:W-:Y:S01]  /*0f10*/  IMAD R79, R2, R79, UR4 ;  /* 0x00000004024f7e24 */ /* 0x004fe2000f8e024f */
[----:B------:R-:W-:Y:S06]  /*0f20*/  @!P0 BRA `(.L_x_15) ;  /* 0x0000000000b88947 */ /* 0x000fec0003800000 */
[----:B------:R-:W1:Y:S01]  /*0f30*/  LDC.64 R4, c[0x0][0xb18] ;  /* 0x0002c600ff047b82 */ /* 0x000e620000000a00 */
[----:B------:R-:W-:-:S07]  /*0f40*/  ISETP.NE.AND P0, PT, R9, 0x1, PT ;  /* 0x000000010900780c */ /* 0x000fce0003f05270 */
[----:B------:R-:W2:Y:S08]  /*0f50*/  LDC R10, c[0x0][0xb0c] ;  /* 0x0002c300ff0a7b82 */ /* 0x000eb00000000800 */
[----:B------:R-:W3:Y:S08]  /*0f60*/  LDC R11, c[0x0][0x370] ;  /* 0x0000dc00ff0b7b82 */ /* 0x000ef00000000800 */
[----:B------:R-:W4:Y:S01]  /*0f70*/  LDC R12, c[0x0][0x374] ;  /* 0x0000dd00ff0c7b82 */ /* 0x000f220000000800 */
[----:B-1----:R-:W-:-:S07]  /*0f80*/  ISETP.NE.AND P1, PT, R4, 0x1, PT ;  /* 0x000000010400780c */ /* 0x002fce0003f25270 */
[----:B------:R-:W3:Y:S01]  /*0f90*/  LDC.64 R6, c[0x0][0xb10] ;  /* 0x0002c400ff067b82 */ /* 0x000ee20000000a00 */
[----:B--2---:R-:W-:-:S07]  /*0fa0*/  ISETP.NE.AND P2, PT, R10, 0x1, PT ;  /* 0x000000010a00780c */ /* 0x004fce0003f45270 */
[----:B------:R-:W1:Y:S08]  /*0fb0*/  LDC R8, c[0x0][0xb20] ;  /* 0x0002c800ff087b82 */ /* 0x000e700000000800 */
[----:B------:R-:W2:Y:S01]  /*0fc0*/  LDC.64 R2, c[0x0][0xb28] ;  /* 0x0002ca00ff027b82 */ /* 0x000ea20000000a00 */
[----:B----4-:R-:W-:-:S04]  /*0fd0*/  IMAD.HI.U32 R13, R12, R5, RZ ;  /* 0x000000050c0d7227 */ /* 0x010fc800078e00ff */
[----:B------:R-:W-:-:S04]  /*0fe0*/  IMAD.HI.U32 R5, R91, R5, RZ ;  /* 0x000000055b057227 */ /* 0x000fc800078e00ff */
[----:B---3--:R-:W-:-:S04]  /*0ff0*/  IMAD.HI.U32 R14, R11, R6, RZ ;  /* 0x000000060b0e7227 */ /* 0x008fc800078e00ff */
[----:B------:R-:W-:Y:S01]  /*1000*/  IMAD.HI.U32 R16, R97, R6, RZ ;  /* 0x0000000661107227 */ /* 0x000fe200078e00ff */
[-C--:B------:R-:W-:Y:S02]  /*1010*/  @P2 SHF.R.U32.HI R11, RZ, R7.reuse, R14 ;  /* 0x00000007ff0b2219 */ /* 0x080fe4000001160e */
[-C--:B-1----:R-:W-:Y:S02]  /*1020*/  @P1 SHF.R.U32.HI R12, RZ, R8.reuse, R13 ;  /* 0x00000008ff0c1219 */ /* 0x082fe4000001160d */
[----:B------:R-:W-:Y:S02]  /*1030*/  SHF.R.U32.HI R8, RZ, R8, R5 ;  /* 0x00000008ff087219 */ /* 0x000fe40000011605 */
[----:B------:R-:W-:Y:S02]  /*1040*/  SHF.R.U32.HI R16, RZ, R7, R16 ;  /* 0x00000007ff107219 */ /* 0x000fe40000011610 */
[----:B------:R-:W-:Y:S01]  /*1050*/  SEL R5, R91, R8, !P1 ;  /* 0x000000085b057207 */ /* 0x000fe20004800000 */
[----:B--2---:R-:W-:Y:S01]  /*1060*/  IMAD.HI.U32 R14, R12, R2, RZ ;  /* 0x000000020c0e7227 */ /* 0x004fe200078e00ff */
[----:B------:R-:W-:-:S03]  /*1070*/  SEL R7, R97, R16, !P2 ;  /* 0x0000001061077207 */ /* 0x000fc60005000000 */
[----:B------:R-:W-:Y:S01]  /*1080*/  IMAD.HI.U32 R6, R11, R2, RZ ;  /* 0x000000020b067227 */ /* 0x000fe200078e00ff */
[----:B------:R-:W-:-:S04]  /*1090*/  @P0 SHF.R.U32.HI R12, RZ, R3, R14 ;  /* 0x00000003ff0c0219 */ /* 0x000fc8000001160e */
[----:B------:R-:W-:Y:S01]  /*10a0*/  @P0 SHF.R.U32.HI R11, RZ, R3, R6 ;  /* 0x00000003ff0b0219 */ /* 0x000fe20000011606 */
[----:B------:R-:W-:-:S04]  /*10b0*/  IMAD R12, R12, R9, RZ ;  /* 0x000000090c0c7224 */ /* 0x000fc800078e02ff */
[----:B------:R-:W-:Y:S01]  /*10c0*/  IMAD R6, R11, R9, RZ ;  /* 0x000000090b067224 */ /* 0x000fe200078e02ff */
[----:B------:R-:W-:-:S04]  /*10d0*/  ISETP.GE.AND P1, PT, R5, R12, PT ;  /* 0x0000000c0500720c */ /* 0x000fc80003f26270 */
[----:B------:R-:W-:Y:S01]  /*10e0*/  ISETP.GE.OR P1, PT, R7, R6, P1 ;  /* 0x000000060700720c */ /* 0x000fe20000f26670 */
[----:B------:R-:W-:-:S05]  /*10f0*/  IMAD.HI.U32 R6, R5, R2, RZ ;  /* 0x0000000205067227 */ /* 0x000fca00078e00ff */
[----:B------:R-:W-:-:S04]  /*1100*/  SHF.R.U32.HI R6, RZ, R3, R6 ;  /* 0x00000003ff067219 */ /* 0x000fc80000011606 */
[----:B------:R-:W-:-:S03]  /*1110*/  SEL R6, R5, R6, !P0 ;  /* 0x0000000605067207 */ /* 0x000fc60004000000 */
[----:B------:R-:W-:Y:S01]  /*1120*/  @!P1 IMAD.HI.U32 R8, R7, R2, RZ ;  /* 0x0000000207089227 */ /* 0x000fe200078e00ff */
[----:B------:R-:W-:-:S04]  /*1130*/  IADD3 R2, PT, PT, -R6, RZ, RZ ;  /* 0x000000ff06027210 */ /* 0x000fc80007ffe1ff */
[----:B------:R-:W-:Y:S01]  /*1140*/  @!P1 SHF.R.U32.HI R8, RZ, R3, R8 ;  /* 0x00000003ff089219 */ /* 0x000fe20000011608 */
[----:B------:R-:W-:-:S03]  /*1150*/  IMAD R2, R9, R2, R5 ;  /* 0x0000000209027224 */ /* 0x000fc600078e0205 */
[----:B------:R-:W-:Y:S02]  /*1160*/  @!P1 SEL R3, R7, R8, !P0 ;  /* 0x0000000807039207 */ /* 0x000fe40004000000 */
[----:B------:R-:W-:-:S03]  /*1170*/  IADD3 R8, PT, PT, -R5, RZ, RZ ;  /* 0x000000ff05087210 */ /* 0x000fc60007ffe1ff */
[--C-:B------:R-:W-:Y:S02]  /*1180*/  @!P1 IMAD.IADD R6, R6, 0x1, -R3.reuse ;  /* 0x0000000106069824 */ /* 0x100fe400078e0a03 */
[----:B------:R-:W-:Y:S01]  /*1190*/  @!P1 IMAD R3, R2, R11, R3 ;  /* 0x0000000b02039224 */ /* 0x000fe200078e0203 */
[----:B------:R-:W-:Y:S01]  /*11a0*/  IADD3 R2, PT, PT, -R7, RZ, RZ ;  /* 0x000000ff07027210 */ /* 0x000fe20007ffe1ff */
[----:B------:R-:W-:Y:S02]  /*11b0*/  @!P1 IMAD R5, R6, R9, R7 ;  /* 0x0000000906059224 */ /* 0x000fe400078e0207 */
[----:B------:R-:W-:Y:S02]  /*11c0*/  IMAD R8, R4, R8, R91 ;  /* 0x0000000804087224 */ /* 0x000fe400078e025b */
[----:B------:R-:W-:Y:S02]  /*11d0*/  @!P1 IMAD.MOV.U32 R7, RZ, RZ, R3 ;  /* 0x000000ffff079224 */ /* 0x000fe400078e0003 */
[----:B------:R-:W-:-:S02]  /*11e0*/  IMAD R2, R10, R2, R97 ;  /* 0x000000020a027224 */ /* 0x000fc400078e0261 */
[----:B------:R-:W-:Y:S02]  /*11f0*/  IMAD R91, R5, R4, R8 ;  /* 0x00000004055b7224 */ /* 0x000fe400078e0208 */
[----:B------:R-:W-:Y:S02]  /*1200*/  IMAD R97, R7, R10, R2 ;  /* 0x0000000a07617224 */ /* 0x000fe400078e0202 */
.L_x_15:
[----:B------:R-:W1:Y:S01]  /*1210*/  LDCU UR4, c[0x0][0xb30] ;  /* 0x00016600ff0477ac */ /* 0x000e620008000800 */
[----:B------:R-:W2:Y:S08]  /*1220*/  S2UR UR37, SR_CgaCtaId ;  /* 0x00000000002579c3 */ /* 0x000eb00000008800 */
[----:B------:R-:W3:Y:S01]  /*1230*/  LDC R40, c[0x0][0xb24] ;  /* 0x0002c900ff287b82 */ /* 0x000ee20000000800 */
[----:B-1----:R-:W-:-:S09]  /*1240*/  UISETP.NE.AND UP1, UPT, UR4, 0x1, UPT ;  /* 0x000000010400788c */ /* 0x002fd2000bf25270 */
[----:B--2---:R-:W-:Y:S05]  /*1250*/  BRA.U UP1, `(.L_x_16) ;  /* 0x0000000101407547 */ /* 0x004fea000b800000 */
[----:B------:R-:W1:Y:S08]  /*1260*/  LDC.64 R4, c[0x0][0xb10] ;  /* 0x0002c400ff047b82 */ /* 0x000e700000000a00 */
[----:B------:R-:W2:Y:S08]  /*1270*/  LDC.64 R2, c[0x0][0xb18] ;  /* 0x0002c600ff027b82 */ /* 0x000eb00000000a00 */
[----:B------:R-:W4:Y:S08]  /*1280*/  LDC R6, c[0x0][0xb20] ;  /* 0x0002c800ff067b82 */ /* 0x000f300000000800 */
[----:B------:R-:W3:Y:S01]  /*1290*/  LDC R8, c[0x0][0xb0c] ;  /* 0x0002c300ff087b82 */ /* 0x000ee20000000800 */
[----:B-1----:R-:W-:-:S05]  /*12a0*/  IMAD.HI.U32 R4, R97, R4, RZ ;  /* 0x0000000461047227 */ /* 0x002fca00078e00ff */
[----:B------:R-:W-:Y:S01]  /*12b0*/  SHF.R.U32.HI R4, RZ, R5, R4 ;  /* 0x00000005ff047219 */ /* 0x000fe20000011604 */
[----:B--2---:R-:W-:Y:S01]  /*12c0*/  IMAD.HI.U32 R3, R91, R3, RZ ;  /* 0x000000035b037227 */ /* 0x004fe200078e00ff */
[----:B------:R-:W-:-:S04]  /*12d0*/  ISETP.NE.AND P0, PT, R2, 0x1, PT ;  /* 0x000000010200780c */ /* 0x000fc80003f05270 */
[----:B----4-:R-:W-:-:S04]  /*12e0*/  SHF.R.U32.HI R6, RZ, R6, R3 ;  /* 0x00000006ff067219 */ /* 0x010fc80000011603 */
[----:B------:R-:W-:Y:S02]  /*12f0*/  SEL R3, R91, R6, !P0 ;  /* 0x000000065b037207 */ /* 0x000fe40004000000 */
[----:B---3--:R-:W-:-:S04]  /*1300*/  ISETP.NE.AND P1, PT, R8, 0x1, PT ;  /* 0x000000010800780c */ /* 0x008fc80003f25270 */
[----:B------:R-:W-:-:S05]  /*1310*/  SEL R4, R97, R4, !P1 ;  /* 0x0000000461047207 */ /* 0x000fca0004800000 */
[----:B------:R-:W-:Y:S02]  /*1320*/  IMAD.IADD R5, R3, 0x1, -R4 ;  /* 0x0000000103057824 */ /* 0x000fe400078e0a04 */
[----:B------:R-:W-:Y:S02]  /*1330*/  IMAD.IADD R3, R4, 0x1, -R3 ;  /* 0x0000000104037824 */ /* 0x000fe400078e0a03 */
[----:B------:R-:W-:Y:S02]  /*1340*/  IMAD R97, R5, R8, R97 ;  /* 0x0000000805617224 */ /* 0x000fe400078e0261 */
[----:B------:R-:W-:-:S07]  /*1350*/  IMAD R91, R3, R2, R91 ;  /* 0x00000002035b7224 */ /* 0x000fce00078e025b */
.L_x_16:
[----:B------:R-:W-:Y:S01]  /*1360*/  BAR.SYNC.DEFER_BLOCKING 0x0 ;  /* 0x0000000000007b1d */ /* 0x000fe20000010000 */
[----:B------:R-:W-:Y:S01]  /*1370*/  UISETP.NE.AND UP1, UPT, UR8, 0x2, UPT ;  /* 0x000000020800788c */ /* 0x000fe2000bf25270 */
[----:B------:R-:W-:Y:S02]  /*1380*/  ISETP.NE.OR P5, PT, R0, 0x2, !P5 ;  /* 0x000000020000780c */ /* 0x000fe40006fa5670 */
[----:B------:R-:W-:-:S06]  /*1390*/  LOP3.LUT R2, R101, 0x1f, RZ, 0xc0, !PT ;  /* 0x0000001f65027812 */ /* 0x000fcc00078ec0ff */
[----:B------:R-:W-:Y:S05]  /*13a0*/  BRA.U UP1, `(.L_x_17) ;  /* 0x0000001101c07547 */ /* 0x000fea000b800000 */
[----:B------:R-:W1:Y:S01]  /*13b0*/  LDCU UR13, c[0x0][0x38c] ;  /* 0x00007180ff0d77ac */ /* 0x000e620008000800 */
[----:B------:R-:W2:Y:S01]  /*13c0*/  LDC R9, c[0x0][0x370] ;  /* 0x0000dc00ff097b82 */ /* 0x000ea20000000800 */
[----:B------:R-:W-:Y:S01]  /*13d0*/  PLOP3.LUT P1, PT, PT, PT, UP2, 0x80, 0x8 ;  /* 0x000000000008781c */ /* 0x000fe20003f2f028 */
[----:B------:R-:W-:Y:S01]  /*13e0*/  IMAD.MOV.U32 R15, RZ, RZ, 0x1 ;  /* 0x00000001ff0f7424 */ /* 0x000fe200078e00ff */
[----:B------:R-:W-:Y:S01]  /*13f0*/  ISETP.EQ.OR P4, PT, R2, RZ, P5 ;  /* 0x000000ff0200720c */ /* 0x000fe20002f82670 */
[----:B------:R-:W-:Y:S01]  /*1400*/  IMAD.MOV.U32 R14, RZ, RZ, RZ ;  /* 0x000000ffff0e7224 */ /* 0x000fe200078e00ff */
[----:B------:R-:W-:Y:S02]  /*1410*/  PLOP3.LUT P1, PT, P1, PT, PT, 0x8, 0x80 ;  /* 0x000000000080781c */ /* 0x000fe40000f2e170 */
[----:B------:R-:W-:Y:S01]  /*1420*/  CS2R R12, SRZ ;  /* 0x00000000000c7805 */ /* 0x000fe2000001ff00 */
[----:B------:R-:W-:Y:S01]  /*1430*/  IMAD.MOV.U32 R10, RZ, RZ, 0x1 ;  /* 0x00000001ff0a7424 */ /* 0x000fe200078e00ff */
[----:B------:R-:W4:Y:S01]  /*1440*/  LDC R0, c[0x0][0x374] ;  /* 0x0000dd00ff007b82 */ /* 0x000f220000000800 */
[----:B------:R-:W2:Y:S01]  /*1450*/  LDCU.64 UR22, c[0x0][0x348] ;  /* 0x00006900ff1677ac */ /* 0x000ea20008000a00 */
[----:B------:R-:W-:Y:S01]  /*1460*/  UMOV UR6, URZ ;  /* 0x000000ff00067c82 */ /* 0x000fe20008000000 */
[----:B-1----:R-:W-:-:S04]  /*1470*/  UIADD3 UR5, UPT, UPT, UR13, 0x1f, URZ ;  /* 0x0000001f0d057890 */ /* 0x002fc8000fffe0ff */
[----:B------:R-:W-:-:S04]  /*1480*/  USHF.R.S32.HI UR4, URZ, 0x1f, UR5 ;  /* 0x0000001fff047899 */ /* 0x000fc80008011405 */
[----:B------:R-:W-:-:S04]  /*1490*/  ULEA.HI UR4, UR4, UR5, URZ, 0x5 ;  /* 0x0000000504047291 */ /* 0x000fc8000f8f28ff */
[----:B------:R-:W-:Y:S02]  /*14a0*/  USHF.R.S32.HI UR15, URZ, 0x5, UR4 ;  /* 0x00000005ff0f7899 */ /* 0x000fe40008011404 */
[----:B------:R-:W-:Y:S02]  /*14b0*/  UIADD3 UR4, UPT, UPT, UR13, -0x1, URZ ;  /* 0xffffffff0d047890 */ /* 0x000fe4000fffe0ff */
[----:B------:R-:W-:Y:S02]  /*14c0*/  UISETP.LT.U32.AND UP0, UPT, UR15, 0x7, UPT ;  /* 0x000000070f00788c */ /* 0x000fe4000bf01070 */
[----:B------:R-:W-:Y:S02]  /*14d0*/  UISETP.GE.U32.AND UP1, UPT, UR4, -0x3f, UPT ;  /* 0xffffffc10400788c */ /* 0x000fe4000bf26070 */
[----:B------:R-:W-:Y:S02]  /*14e0*/  USEL UR14, UR15, 0x7, UP0 ;  /* 0x000000070f0e7887 */ /* 0x000fe40008000000 */
[----:B------:R-:W-:-:S02]  /*14f0*/  UIADD3 UR13, UPT, UPT, UR13, 0x3e, URZ ;  /* 0x0000003e0d0d7890 */ /* 0x000fc4000fffe0ff */
[----:B------:R-:W-:Y:S02]  /*1500*/  UIADD3 UR5, UPT, UPT, UR14, -0x1, URZ ;  /* 0xffffffff0e057890 */ /* 0x000fe4000fffe0ff */
[----:B------:R-:W-:-:S03]  /*1510*/  UIADD3 UR7, UPT, UPT, UR15, -UR14, URZ ;  /* 0x8000000e0f077290 */ /* 0x000fc6000fffe0ff */
[----:B------:R-:W-:-:S04]  /*1520*/  @UP1 UIADD3 UR5, UPT, UPT, UR14, URZ, URZ ;  /* 0x000000ff0e051290 */ /* 0x000fc8000fffe0ff */
[----:B--2---:R-:W-:-:S12]  /*1530*/  UIADD3 UR5, UPT, UPT, UR5, 0x1, URZ ;  /* 0x0000000105057890 */ /* 0x004fd8000fffe0ff */
.L_x_35:
[----:B------:R-:W-:Y:S01]  /*1540*/  UISETP.NE.AND UP0, UPT, UR37, URZ, UPT ;  /* 0x000000ff2500728c */ /* 0x000fe2000bf05270 */
[----:B------:R-:W1:Y:S08]  /*1550*/  S2UR UR37, SR_CgaCtaId ;  /* 0x00000000002579c3 */ /* 0x000e700000008800 */
[----:B------:R-:W-:Y:S05]  /*1560*/  BRA.U UP0, `(.L_x_18) ;  /* 0x0000000100347547 */ /* 0x000fea000b800000 */
[----:B------:R-:W2:Y:S01]  /*1570*/  S2R R2, SR_CgaCtaId ;  /* 0x0000000000027919 */ /* 0x000ea20000008800 */
[----:B------:R-:W-:-:S04]  /*1580*/  MOV R3, 0x400 ;  /* 0x0000040000037802 */ /* 0x000fc80000000f00 */
[----:B--2---:R-:W-:Y:S02]  /*1590*/  LEA R3, R2, R3, 0x18 ;  /* 0x0000000302037211 */ /* 0x004fe400078ec0ff */
[----:B------:R-:W-:-:S03]  /*15a0*/  SHF.L.U32 R2, R10, 0x1f, RZ ;  /* 0x0000001f0a027819 */ /* 0x000fc600000006ff */
[----:B------:R-:W-:-:S04]  /*15b0*/  IMAD R3, R12, 0x8, R3 ;  /* 0x000000080c037824 */ /* 0x000fc800078e0203 */
[----:B------:R-:W2:Y:S02]  /*15c0*/  SYNCS.PHASECHK.TRANS64.TRYWAIT P0, [R3+URZ+0x100], R2 ;  /* 0x00010002030075a7 */ /* 0x000ea400080011ff */
[----:B--2---:R-:W-:Y:S05]  /*15d0*/  @!P0 BRA `(.L_x_19) ;  /* 0x0000004c00108947 */ /* 0x004fea0003800000 */
.L_x_98:
[----:B------:R-:W-:Y:S01]  /*15e0*/  VIADD R12, R12, 0x1 ;  /* 0x000000010c0c7836 */ /* 0x000fe20000000000 */
[----:B------:R2:W-:Y:S04]  /*15f0*/  SYNCS.ARRIVE.TRANS64.A1T0 RZ, [R3+URZ+0xf0], RZ ;  /* 0x0000f0ff03ff79a7 */ /* 0x0005e800081000ff */
[----:B------:R-:W-:-:S04]  /*1600*/  ISETP.NE.AND P0, PT, R12, 0x2, PT ;  /* 0x000000020c00780c */ /* 0x000fc80003f05270 */
[----:B------:R-:W-:Y:S02]  /*1610*/  SEL R12, R12, RZ, P0 ;  /* 0x000000ff0c0c7207 */ /* 0x000fe40000000000 */
[----:B--2---:R-:W-:-:S04]  /*1620*/  SEL R3, RZ, 0x1, P0 ;  /* 0x00000001ff037807 */ /* 0x004fc80000000000 */
[----:B------:R-:W-:-:S07]  /*1630*/  LOP3.LUT R10, R10, R3, RZ, 0x3c, !PT ;  /* 0x000000030a0a7212 */ /* 0x000fce00078e3cff */
.L_x_18:
[----:B------:R-:W-:Y:S01]  /*1640*/  UMOV UR4, 0x400 ;  /* 0x0000040000047882 */ /* 0x000fe20000000000 */
[----:B------:R-:W-:Y:S01]  /*1650*/  SHF.L.U32 R2, R15, 0x1f, RZ ;  /* 0x0000001f0f027819 */ /* 0x000fe200000006ff */
[----:B-1----:R-:W-:Y:S01]  /*1660*/  ULEA UR4, UR37, UR4, 0x18 ;  /* 0x0000000425047291 */ /* 0x002fe2000f8ec0ff */
[----:B------:R-:W-:Y:S01]  /*1670*/  R2UR UR35, R97 ;  /* 0x00000000612372ca */ /* 0x000fe200000e0000 */
[----:B------:R-:W-:Y:S01]  /*1680*/  UISETP.GE.U32.AND UP0, UPT, UR13, 0x3f, UPT ;  /* 0x0000003f0d00788c */ /* 0x000fe2000bf06070 */
[----:B------:R-:W-:Y:S01]  /*1690*/  R2UR UR11, R91 ;  /* 0x000000005b0b72ca */ /* 0x000fe200000e0000 */
[----:B------:R-:W-:Y:S01]  /*16a0*/  ULEA UR8, UR6, UR4, 0x3 ;  /* 0x0000000406087291 */ /* 0x000fe2000f8e18ff */
[----:B------:R-:W-:-:S08]  /*16b0*/  UMOV UR24, URZ ;  /* 0x000000ff00187c82 */ /* 0x000fd00008000000 */
[----:B------:R1:W2:Y:S01]  /*16c0*/  SYNCS.PHASECHK.TRANS64.TRYWAIT P0, [UR8+0x38], R2 ;  /* 0x00003802ff0075a7 */ /* 0x0002a20008001108 */
[----:B------:R-:W-:Y:S02]  /*16d0*/  USHF.L.U32 UR35, UR35, 0x6, URZ ;  /* 0x0000000623237899 */ /* 0x000fe400080006ff */
[----:B------:R-:W-:Y:S01]  /*16e0*/  USHF.L.U32 UR11, UR11, 0x6, URZ ;  /* 0x000000060b0b7899 */ /* 0x000fe200080006ff */
[----:B------:R-:W-:Y:S11]  /*16f0*/  BRA.U !UP0, `(.L_x_20) ;  /* 0x0000000108a47547 */ /* 0x000ff6000b800000 */
[----:B------:R-:W-:Y:S01]  /*1700*/  UMOV UR16, URZ ;  /* 0x000000ff00107c82 */ /* 0x000fe20008000000 */
[----:B------:R-:W-:-:S05]  /*1710*/  UMOV UR17, UR6 ;  /* 0x0000000600117c82 */ /* 0x000fca0008000000 */
.L_x_25:
[----:B-1----:R-:W-:Y:S01]  /*1720*/  ULEA UR33, UR17, UR4, 0x3 ;  /* 0x0000000411217291 */ /* 0x002fe2000f8e18ff */
[----:B--2---:R-:W-:Y:S01]  /*1730*/  @!P5 MOV R3, 0x1000 ;  /* 0x000010000003d802 */ /* 0x004fe20000000f00 */
[----:B--2---:R-:W-:Y:S10]  /*1740*/  @P0 BRA `(.L_x_21) ;  /* 0x00000000000c0947 */ /* 0x004ff40003800000 */
[----:B------:R-:W-:-:S04]  /*1750*/  SHF.L.U32 R5, R15, 0x1f, RZ ;  /* 0x0000001f0f057819 */ /* 0x000fc800000006ff */
[----:B------:R-:W2:Y:S02]  /*1760*/  SYNCS.PHASECHK.TRANS64.TRYWAIT P0, [UR33+0x38], R5 ;  /* 0x00003805ff0075a7 */ /* 0x000ea40008001121 */
[----:B--2---:R-:W-:Y:S05]  /*1770*/  @!P0 BRA `(.L_x_22) ;  /* 0x0000004800bc8947 */ /* 0x004fea0003800000 */
.L_x_21:
[----:B------:R2:W-:Y:S01]  /*1780*/  @!P5 SYNCS.ARRIVE.TRANS64 RZ, [UR33], R3 ;  /* 0x00000003ffffd9a7 */ /* 0x0005e20008000021 */
[----:B------:R-:W-:Y:S04]  /*1790*/  BSSY.RECONVERGENT B0, `(.L_x_23) ;  /* 0x0000003000007945 */ /* 0x000fe80003800200 */
[----:B------:R-:W-:Y:S05]  /*17a0*/  @P4 BRA `(.L_x_24) ;  /* 0x0000000000044947 */ /* 0x000fea0003800000 */
[----:B------:R-:W-:Y:S05]  /*17b0*/  BPT.TRAP 0x1 ;  /* 0x000000040000795c */ /* 0x000fea0000300000 */
.L_x_24:
[----:B------:R-:W-:Y:S05]  /*17c0*/  BSYNC.RECONVERGENT B0 ;  /* 0x0000000000007941 */ /* 0x000fea0003800200 */
.L_x_23:
[----:B------:R-:W-:Y:S02]  /*17d0*/  UIADD3 UR6, UPT, UPT, UR17, 0x1, URZ ;  /* 0x0000000111067890 */ /* 0x000fe4000fffe0ff */
[----:B------:R-:W-:Y:S02]  /*17e0*/  UIADD3 UR26, UP1, UPT, UR22, 0x80, URZ ;  /* 0x00000080161a7890 */ /* 0x000fe4000ff3e0ff */
[----:B------:R-:W-:Y:S02]  /*17f0*/  UISETP.NE.AND UP0, UPT, UR6, 0x7, UPT ;  /* 0x000000070600788c */ /* 0x000fe4000bf05270 */
[----:B------:R-:W-:Y:S02]  /*1800*/  USHF.L.U32 UR34, UR16, 0x5, URZ ;  /* 0x0000000510227899 */ /* 0x000fe400080006ff */
[----:B------:R-:W-:Y:S02]  /*1810*/  USEL UR9, URZ, 0x1, UP0 ;  /* 0x00000001ff097887 */ /* 0x000fe40008000000 */
[----:B------:R-:W-:-:S02]  /*1820*/  USEL UR6, UR6, URZ, UP0 ;  /* 0x000000ff06067287 */ /* 0x000fc40008000000 */
[----:B------:R-:W-:Y:S02]  /*1830*/  UIADD3 UR20, UP0, UPT, UR22, 0x180, URZ ;  /* 0x0000018016147890 */ /* 0x000fe4000ff1e0ff */
[----:B------:R-:W-:Y:S01]  /*1840*/  ULEA UR8, UR6, UR4, 0x3 ;  /* 0x0000000406087291 */ /* 0x000fe2000f8e18ff */
[----:B------:R-:W-:Y:S01]  /*1850*/  LOP3.LUT R15, R15, UR9, RZ, 0x3c, !PT ;  /* 0x000000090f0f7c12 */ /* 0x000fe2000f8e3cff */
[----:B------:R-:W-:Y:S02]  /*1860*/  UIADD3.X UR27, UPT, UPT, URZ, UR23, URZ, UP1, !UPT ;  /* 0x00000017ff1b7290 */ /* 0x000fe40008ffe4ff */
[----:B------:R-:W-:Y:S01]  /*1870*/  UIADD3.X UR21, UPT, UPT, URZ, UR23, URZ, UP0, !UPT ;  /* 0x00000017ff157290 */ /* 0x000fe200087fe4ff */
[----:B-1----:R-:W-:Y:S01]  /*1880*/  SHF.L.U32 R2, R15, 0x1f, RZ ;  /* 0x0000001f0f027819 */ /* 0x002fe200000006ff */
[----:B------:R-:W-:Y:S01]  /*1890*/  UMOV UR18, 0x0 ;  /* 0x0000000000127882 */ /* 0x000fe20000000000 */
[----:B------:R-:W-:Y:S01]  /*18a0*/  UMOV UR19, 0x10000000 ;  /* 0x1000000000137882 */ /* 0x000fe20000000000 */
[----:B------:R-:W-:Y:S01]  /*18b0*/  UMOV UR12, UR36 ;  /* 0x00000024000c7c82 */ /* 0x000fe20008000000 */
[----:B------:R1:W1:Y:S01]  /*18c0*/  SYNCS.PHASECHK.TRANS64.TRYWAIT P0, [UR8+0x38], R2 ;  /* 0x00003802ff0075a7 */ /* 0x0002620008001108 */
[----:B------:R-:W-:Y:S01]  /*18d0*/  ULEA UR8, UR17, UR4, 0xb ;  /* 0x0000000411087291 */ /* 0x000fe2000f8e58ff */
[----:B------:R-:W-:Y:S01]  /*18e0*/  UMOV UR9, UR33 ;  /* 0x0000002100097c82 */ /* 0x000fe20008000000 */
[----:B------:R-:W-:-:S02]  /*18f0*/  UMOV UR10, UR34 ;  /* 0x00000022000a7c82 */ /* 0x000fc40008000000 */
[----:B------:R-:W-:Y:S02]  /*1900*/  UIADD3 UR32, UPT, UPT, UR8, 0x2400, URZ ;  /* 0x0000240008207890 */ /* 0x000fe4000fffe0ff */
[----:B------:R-:W-:Y:S02]  /*1910*/  UIADD3 UR8, UPT, UPT, UR8, 0x5c00, URZ ;  /* 0x00005c0008087890 */ /* 0x000fe4000fffe0ff */
[----:B------:R-:W-:Y:S01]  /*1920*/  UIADD3 UR16, UPT, UPT, UR16, 0x1, URZ ;  /* 0x0000000110107890 */ /* 0x000fe2000fffe0ff */
[----:B------:R-:W-:Y:S01]  /*1930*/  UMOV UR24, UR5 ;  /* 0x0000000500187c82 */ /* 0x000fe20008000000 */
[----:B------:R-:W-:Y:S02]  /*1940*/  UMOV UR17, UR6 ;  /* 0x0000000600117c82 */ /* 0x000fe40008000000 */
[----:B------:R-:W-:Y:S01]  /*1950*/  UISETP.NE.AND UP0, UPT, UR16, UR5, UPT ;  /* 0x000000051000728c */ /* 0x000fe2000bf05270 */
[----:B------:R1:W-:Y:S02]  /*1960*/  UTMALDG.3D [UR32], [UR26], desc[UR18] ;  /* 0x000012201a0075b4 */ /* 0x0003e40008011000 */
[----:B------:R1:W-:Y:S06]  /*1970*/  UTMALDG.3D [UR8], [UR20], desc[UR18] ;  /* 0x00001208140075b4 */ /* 0x0003ec0008011000 */
[----:B------:R-:W-:Y:S05]  /*1980*/  BRA.U UP0, `(.L_x_25) ;  /* 0xfffffffd00647547 */ /* 0x000fea000b83ffff */
.L_x_20:
[----:B-1----:R-:W-:Y:S01]  /*1990*/  ULEA UR8, UR6, UR4, 0x3 ;  /* 0x0000000406087291 */ /* 0x002fe2000f8e18ff */
[----:B------:R-:W-:Y:S01]  /*19a0*/  SHF.L.U32 R2, R15, 0x1f, RZ ;  /* 0x0000001f0f027819 */ /* 0x000fe200000006ff */
[----:B------:R-:W-:Y:S01]  /*19b0*/  @!P1 SYNCS.ARRIVE.TRANS64.A1T0 RZ, [UR4+0x88], RZ ;  /* 0x000088ffffff99a7 */ /* 0x000fe20008100004 */
[----:B------:R-:W-:-:S06]  /*19c0*/  UISETP.GT.AND UP0, UPT, UR15, UR14, UPT ;  /* 0x0000000e0f00728c */ /* 0x000fcc000bf04270 */
[----:B--2---:R1:W2:Y:S03]  /*19d0*/  SYNCS.PHASECHK.TRANS64.TRYWAIT P0, [UR8+0x38], R2 ;  /* 0x00003802ff0075a7 */ /* 0x0042a60008001108 */
[----:B------:R-:W-:Y:S05]  /*19e0*/  BRA.U !UP0, `(.L_x_26) ;  /* 0x0000000108a87547 */ /* 0x000fea000b800000 */
[----:B------:R-:W-:Y:S01]  /*19f0*/  UIADD3 UR21, UPT, UPT, UR7, UR24, URZ ;  /* 0x0000001807157290 */ /* 0x000fe2000fffe0ff */
[----:B------:R-:W-:-:S11]  /*1a00*/  UMOV UR25, UR6 ;  /* 0x0000000600197c82 */ /* 0x000fd60008000000 */
.L_x_31:
[----:B-1----:R-:W-:Y:S01]  /*1a10*/  ULEA UR17, UR25, UR4, 0x3 ;  /* 0x0000000419117291 */ /* 0x002fe2000f8e18ff */
[----:B--2---:R-:W-:Y:S01]  /*1a20*/  @!P5 MOV R3, 0x1000 ;  /* 0x000010000003d802 */ /* 0x004fe20000000f00 */
[----:B--2---:R-:W-:Y:S10]  /*1a30*/  @P0 BRA `(.L_x_27) ;  /* 0x00000000000c0947 */ /* 0x004ff40003800000 */
[----:B------:R-:W-:-:S04]  /*1a40*/  SHF.L.U32 R5, R15, 0x1f, RZ ;  /* 0x0000001f0f057819 */ /* 0x000fc800000006ff */
[----:B------:R-:W2:Y:S02]  /*1a50*/  SYNCS.PHASECHK.TRANS64.TRYWAIT P0, [UR17+0x38], R5 ;  /* 0x00003805ff0075a7 */ /* 0x000ea40008001111 */
[----:B--2---:R-:W-:Y:S05]  /*1a60*/  @!P0 BRA `(.L_x_28) ;  /* 0x0000004800188947 */ /* 0x004fea0003800000 */
.L_x_27:
[----:B------:R2:W-:Y:S01]  /*1a70*/  @!P5 SYNCS.ARRIVE.TRANS64 RZ, [UR17], R3 ;  /* 0x00000003ffffd9a7 */ /* 0x0005e20008000011 */
[----:B------:R-:W-:Y:S04]  /*1a80*/  BSSY.RECONVERGENT B0, `(.L_x_29) ;  /* 0x0000003000007945 */ /* 0x000fe80003800200 */
[----:B------:R-:W-:Y:S05]  /*1a90*/  @P4 BRA `(.L_x_30) ;  /* 0x0000000000044947 */ /* 0x000fea0003800000 */
[----:B------:R-:W-:Y:S05]  /*1aa0*/  BPT.TRAP 0x1 ;  /* 0x000000040000795c */ /* 0x000fea0000300000 */
.L_x_30:
[----:B------:R-:W-:Y:S05]  /*1ab0*/  BSYNC.RECONVERGENT B0 ;  /* 0x0000000000007941 */ /* 0x000fea0003800200 */
.L_x_29:
        /* <DEDUP_REMOVED lines=20> */
[----:B------:R-:W-:Y:S01]  /*1c00*/  UIADD3 UR8, UPT, UPT, UR8, 0x5c00, URZ ;  /* 0x00005c0008087890 */ /* 0x000fe2000fffe0ff */
[----:B------:R-:W-:Y:S01]  /*1c10*/  UMOV UR9, UR17 ;  /* 0x0000001100097c82 */ /* 0x000fe20008000000 */
[----:B------:R-:W-:Y:S01]  /*1c20*/  UMOV UR10, UR18 ;  /* 0x00000012000a7c82 */ /* 0x000fe20008000000 */
[----:B------:R-:W-:Y:S01]  /*1c30*/  UIADD3 UR24, UPT, UPT, UR24, 0x1, URZ ;  /* 0x0000000118187890 */ /* 0x000fe2000fffe0ff */
[----:B------:R-:W-:-:S03]  /*1c40*/  UMOV UR25, UR6 ;  /* 0x0000000600197c82 */ /* 0x000fc60008000000 */
[----:B------:R1:W-:Y:S01]  /*1c50*/  UTMALDG.3D [UR16], [UR30], desc[UR26] ;  /* 0x00001a101e0075b4 */ /* 0x0003e20008011000 */
[----:B------:R-:W-:Y:S01]  /*1c60*/  UISETP.NE.AND UP0, UPT, UR24, UR21, UPT ;  /* 0x000000151800728c */ /* 0x000fe2000bf05270 */
[----:B------:R1:W-:Y:S08]  /*1c70*/  UTMALDG.3D [UR8], [UR28], desc[UR26] ;  /* 0x00001a081c0075b4 */ /* 0x0003f00008011000 */
[----:B------:R-:W-:Y:S05]  /*1c80*/  BRA.U UP0, `(.L_x_31) ;  /* 0xfffffffd00607547 */ /* 0x000fea000b83ffff */
.L_x_26:
[C---:B-1----:R-:W-:Y:S01]  /*1c90*/  LEA R2, R14.reuse, UR4, 0x3 ;  /* 0x000000040e027c11 */ /* 0x042fe2000f8e18ff */
[----:B------:R-:W-:Y:S01]  /*1ca0*/  NOP ;  /* 0x0000000000007918 */ /* 0x000fe20000000000 */
[----:B--2---:R-:W-:Y:S02]  /*1cb0*/  SHF.L.U32 R3, R13, 0x1f, RZ ;  /* 0x0000001f0d037819 */ /* 0x004fe400000006ff */
[----:B------:R-:W-:Y:S02]  /*1cc0*/  LEA R4, R14, UR4, 0x4 ;  /* 0x000000040e047c11 */ /* 0x000fe4000f8e20ff */
[----:B------:R-:W1:Y:S02]  /*1cd0*/  SYNCS.PHASECHK.TRANS64.TRYWAIT P0, [R2+URZ+0x90], R3 ;  /* 0x00009003020075a7 */ /* 0x000e6400080011ff */
[----:B-1----:R-:W-:Y:S05]  /*1ce0*/  @!P0 BRA `(.L_x_32) ;  /* 0x0000004400908947 */ /* 0x002fea0003800000 */
.L_x_101:
[----:B------:R-:W2:Y:S01]  /*1cf0*/  LDS.128 R4, [R4+0x120] ;  /* 0x0001200004047984 */ /* 0x000ea20000000c00 */
[----:B---3--:R-:W-:Y:S01]  /*1d00*/  ISETP.GE.AND P0, PT, R40, 0x1, PT ;  /* 0x000000012800780c */ /* 0x008fe20003f06270 */
[----:B-1----:R-:W-:Y:S01]  /*1d10*/  VIADD R2, R2, 0xa0 ;  /* 0x000000a002027836 */ /* 0x002fe20000000000 */
[----:B------:R-:W-:Y:S01]  /*1d20*/  @!PT LDS RZ, [RZ] ;  /* 0x00000000fffff984 */ /* 0x000fe20000000800 */
[----:B------:R-:W-:Y:S01]  /*1d30*/  @!PT LDS RZ, [RZ] ;  /* 0x00000000fffff984 */ /* 0x000fe20000000800 */
[----:B------:R-:W-:Y:S01]  /*1d40*/  @!PT LDS RZ, [RZ] ;  /* 0x00000000fffff984 */ /* 0x000fe20000000800 */
[----:B------:R-:W-:Y:S01]  /*1d50*/  @!PT LDS RZ, [RZ] ;  /* 0x00000000fffff984 */ /* 0x000fe20000000800 */
[----:B------:R1:W-:Y:S06]  /*1d60*/  MEMBAR.ALL.CTA ;  /* 0x0000000000007992 */ /* 0x0003ec0000008000 */
[----:B-1----:R-:W1:Y:S01]  /*1d70*/  FENCE.VIEW.ASYNC.S ;  /* 0x00000000000073c6 */ /* 0x002e620000000000 */
[----:B------:R-:W-:-:S04]  /*1d80*/  PRMT R2, RZ, 0x654, R2 ;  /* 0x00000654ff027816 */ /* 0x000fc80000000002 */
[----:B-1----:R1:W-:Y:S01]  /*1d90*/  SYNCS.ARRIVE.TRANS64.RED.A1T0 RZ, [R2+URZ], RZ ;  /* 0x000000ff02ff79a7 */ /* 0x0023e200081004ff */
[----:B--2---:R-:W-:-:S13]  /*1da0*/  LOP3.LUT P2, RZ, R6, 0x1, RZ, 0xc0, !PT ;  /* 0x0000000106ff7812 */ /* 0x004fda000784c0ff */
[----:B------:R-:W-:Y:S01]  /*1db0*/  @P2 SHF.R.U32.HI R3, RZ, 0x10, R5 ;  /* 0x00000010ff032819 */ /* 0x000fe20000011605 */
[----:B------:R-:W-:Y:S01]  /*1dc0*/  VOTEU.ANY UP0, P2 ;  /* 0x0000000000ff7886 */ /* 0x000fe20001000100 */
[----:B------:R-:W-:Y:S02]  /*1dd0*/  @P2 MOV R11, R4 ;  /* 0x00000004000b2202 */ /* 0x000fe40000000f00 */
[----:B------:R-:W-:Y:S02]  /*1de0*/  @P2 R2UR.BROADCAST UR8, R3 ;  /* 0x00000000030822ca */ /* 0x000fe400008e0000 */
[----:B------:R-:W-:-:S11]  /*1df0*/  @P2 LOP3.LUT R8, R5, 0xffff, RZ, 0xc0, !PT ;  /* 0x0000ffff05082812 */ /* 0x000fd600078ec0ff */
[----:B------:R-:W-:Y:S01]  /*1e00*/  @UP0 UMOV UR36, UR8 ;  /* 0x0000000800240c82 */ /* 0x000fe20008000000 */
[----:B-1----:R-:W-:Y:S05]  /*1e10*/  @!P0 BRA `(.L_x_33) ;  /* 0x0000000000b88947 */ /* 0x002fea0003800000 */
[----:B------:R-:W4:Y:S01]  /*1e20*/  LDC.64 R4, c[0x0][0xb18] ;  /* 0x0002c600ff047b82 */ /* 0x000f220000000a00 */
[----:B------:R-:W-:-:S07]  /*1e30*/  ISETP.NE.AND P3, PT, R40, 0x1, PT ;  /* 0x000000012800780c */ /* 0x000fce0003f65270 */
[----:B------:R-:W1:Y:S08]  /*1e40*/  LDC.64 R6, c[0x0][0xb10] ;  /* 0x0002c400ff067b82 */ /* 0x000e700000000a00 */
[----:B------:R-:W2:Y:S08]  /*1e50*/  LDC R16, c[0x0][0xb20] ;  /* 0x0002c800ff107b82 */ /* 0x000eb00000000800 */
[----:B------:R-:W3:Y:S01]  /*1e60*/  LDC R18, c[0x0][0xb0c] ;  /* 0x0002c300ff127b82 */ /* 0x000ee20000000800 */
[----:B----4-:R-:W-:Y:S01]  /*1e70*/  IMAD.HI.U32 R17, R0, R5, RZ ;  /* 0x0000000500117227 */ /* 0x010fe200078e00ff */
[----:B------:R-:W-:-:S03]  /*1e80*/  ISETP.NE.AND P0, PT, R4, 0x1, PT ;  /* 0x000000010400780c */ /* 0x000fc60003f05270 */
[----:B------:R-:W-:-:S03]  /*1e90*/  IMAD.HI.U32 R5, R8, R5, RZ ;  /* 0x0000000508057227 */ /* 0x000fc600078e00ff */
[----:B------:R-:W4:Y:S01]  /*1ea0*/  LDC.64 R2, c[0x0][0xb28] ;  /* 0x0002ca00ff027b82 */ /* 0x000f220000000a00 */
[----:B-1----:R-:W-:-:S04]  /*1eb0*/  IMAD.HI.U32 R20, R9, R6, RZ ;  /* 0x0000000609147227 */ /* 0x002fc800078e00ff */
[----:B------:R-:W-:Y:S01]  /*1ec0*/  IMAD.HI.U32 R22, R11, R6, RZ ;  /* 0x000000060b167227 */ /* 0x000fe200078e00ff */
[----:B------:R-:W-:Y:S02]  /*1ed0*/  SHF.R.U32.HI R20, RZ, R7, R20 ;  /* 0x00000007ff147219 */ /* 0x000fe40000011614 */
[-C--:B--2---:R-:W-:Y:S02]  /*1ee0*/  SHF.R.U32.HI R17, RZ, R16.reuse, R17 ;  /* 0x00000010ff117219 */ /* 0x084fe40000011611 */
[----:B------:R-:W-:Y:S02]  /*1ef0*/  SHF.R.U32.HI R5, RZ, R16, R5 ;  /* 0x00000010ff057219 */ /* 0x000fe40000011605 */
[----:B------:R-:W-:Y:S02]  /*1f00*/  SEL R17, R0, R17, !P0 ;  /* 0x0000001100117207 */ /* 0x000fe40004000000 */
[----:B------:R-:W-:Y:S02]  /*1f10*/  SHF.R.U32.HI R22, RZ, R7, R22 ;  /* 0x00000007ff167219 */ /* 0x000fe40000011616 */
[----:B---3--:R-:W-:-:S02]  /*1f20*/  ISETP.NE.AND P1, PT, R18, 0x1, PT ;  /* 0x000000011200780c */ /* 0x008fc40003f25270 */
[----:B------:R-:W-:Y:S02]  /*1f30*/  SEL R5, R8, R5, !P0 ;  /* 0x0000000508057207 */ /* 0x000fe40004000000 */
[----:B------:R-:W-:Y:S02]  /*1f40*/  SEL R19, R9, R20, !P1 ;  /* 0x0000001409137207 */ /* 0x000fe40004800000 */
[----:B------:R-:W-:Y:S01]  /*1f50*/  SEL R7, R11, R22, !P1 ;  /* 0x000000160b077207 */ /* 0x000fe20004800000 */
[----:B----4-:R-:W-:-:S04]  /*1f60*/  IMAD.HI.U32 R20, R17, R2, RZ ;  /* 0x0000000211147227 */ /* 0x010fc800078e00ff */
[----:B------:R-:W-:Y:S01]  /*1f70*/  IMAD.HI.U32 R6, R19, R2, RZ ;  /* 0x0000000213067227 */ /* 0x000fe200078e00ff */
[----:B------:R-:W-:-:S04]  /*1f80*/  @P3 SHF.R.U32.HI R17, RZ, R3, R20 ;  /* 0x00000003ff113219 */ /* 0x000fc80000011614 */
[----:B------:R-:W-:Y:S01]  /*1f90*/  @P3 SHF.R.U32.HI R19, RZ, R3, R6 ;  /* 0x00000003ff133219 */ /* 0x000fe20000011606 */
[----:B------:R-:W-:-:S04]  /*1fa0*/  IMAD R17, R40, R17, RZ ;  /* 0x0000001128117224 */ /* 0x000fc800078e02ff */
[----:B------:R-:W-:Y:S01]  /*1fb0*/  IMAD R6, R40, R19, RZ ;  /* 0x0000001328067224 */ /* 0x000fe200078e02ff */
[C---:B------:R-:W-:Y:S02]  /*1fc0*/  ISETP.GE.AND P0, PT, R5.reuse, R17, PT ;  /* 0x000000110500720c */ /* 0x040fe40003f06270 */
[----:B------:R-:W-:Y:S02]  /*1fd0*/  IADD3 R17, PT, PT, -R5, RZ, RZ ;  /* 0x000000ff05117210 */ /* 0x000fe40007ffe1ff */
[----:B------:R-:W-:Y:S01]  /*1fe0*/  ISETP.GE.OR P0, PT, R7, R6, P0 ;  /* 0x000000060700720c */ /* 0x000fe20000706670 */
[----:B------:R-:W-:-:S04]  /*1ff0*/  IMAD.HI.U32 R6, R5, R2, RZ ;  /* 0x0000000205067227 */ /* 0x000fc800078e00ff */
[----:B------:R-:W-:Y:S01]  /*2000*/  IMAD R8, R4, R17, R8 ;  /* 0x0000001104087224 */ /* 0x000fe200078e0208 */
[----:B------:R-:W-:-:S04]  /*2010*/  SHF.R.U32.HI R6, RZ, R3, R6 ;  /* 0x00000003ff067219 */ /* 0x000fc80000011606 */
[----:B------:R-:W-:-:S03]  /*2020*/  SEL R6, R5, R6, !P3 ;  /* 0x0000000605067207 */ /* 0x000fc60005800000 */
[----:B------:R-:W-:-:S04]  /*2030*/  @!P0 IMAD.HI.U32 R16, R7, R2, RZ ;  /* 0x0000000207108227 */ /* 0x000fc800078e00ff */
[----:B------:R-:W-:Y:S01]  /*2040*/  IMAD.MOV R2, RZ, RZ, -R6 ;  /* 0x000000ffff027224 */ /* 0x000fe200078e0a06 */
[----:B------:R-:W-:-:S03]  /*2050*/  @!P0 SHF.R.U32.HI R16, RZ, R3, R16 ;  /* 0x00000003ff108219 */ /* 0x000fc60000011610 */
[----:B------:R-:W-:Y:S01]  /*2060*/  IMAD R2, R40, R2, R5 ;  /* 0x0000000228027224 */ /* 0x000fe200078e0205 */
[----:B------:R-:W-:-:S05]  /*2070*/  @!P0 SEL R3, R7, R16, !P3 ;  /* 0x0000001007038207 */ /* 0x000fca0005800000 */
[--C-:B------:R-:W-:Y:S02]  /*2080*/  @!P0 IMAD.IADD R6, R6, 0x1, -R3.reuse ;  /* 0x0000000106068824 */ /* 0x100fe400078e0a03 */
[----:B------:R-:W-:Y:S01]  /*2090*/  @!P0 IMAD R3, R2, R19, R3 ;  /* 0x0000001302038224 */ /* 0x000fe200078e0203 */
[----:B------:R-:W-:Y:S01]  /*20a0*/  IADD3 R2, PT, PT, -R7, RZ, RZ ;  /* 0x000000ff07027210 */ /* 0x000fe20007ffe1ff */
[----:B------:R-:W-:Y:S02]  /*20b0*/  @!P0 IMAD R5, R40, R6, R7 ;  /* 0x0000000628058224 */ /* 0x000fe400078e0207 */
[----:B------:R-:W-:Y:S02]  /*20c0*/  @!P0 IMAD.MOV.U32 R7, RZ, RZ, R3 ;  /* 0x000000ffff078224 */ /* 0x000fe400078e0003 */
[----:B------:R-:W-:Y:S02]  /*20d0*/  IMAD R2, R18, R2, R11 ;  /* 0x0000000212027224 */ /* 0x000fe400078e020b */
[----:B------:R-:W-:-:S02]  /*20e0*/  IMAD R8, R5, R4, R8 ;  /* 0x0000000405087224 */ /* 0x000fc400078e0208 */
[----:B------:R-:W-:Y:S02]  /*20f0*/  IMAD R11, R7, R18, R2 ;  /* 0x00000012070b7224 */ /* 0x000fe400078e0202 */
.L_x_33:
[----:B------:R-:W1:Y:S02]  /*2100*/  LDCU UR8, c[0x0][0xb30] ;  /* 0x00016600ff0877ac */ /* 0x000e640008000800 */
[----:B-1----:R-:W-:-:S09]  /*2110*/  UISETP.NE.AND UP0, UPT, UR8, 0x1, UPT ;  /* 0x000000010800788c */ /* 0x002fd2000bf05270 */
[----:B------:R-:W-:Y:S05]  /*2120*/  BRA.U UP0, `(.L_x_34) ;  /* 0x0000000100407547 */ /* 0x000fea000b800000 */
[----:B------:R-:W1:Y:S08]  /*2130*/  LDC.64 R4, c[0x0][0xb10] ;  /* 0x0002c400ff047b82 */ /* 0x000e700000000a00 */
[----:B------:R-:W2:Y:S08]  /*2140*/  LDC.64 R2, c[0x0][0xb18] ;  /* 0x0002c600ff027b82 */ /* 0x000eb00000000a00 */
[----:B------:R-:W3:Y:S08]  /*2150*/  LDC R6, c[0x0][0xb20] ;  /* 0x0002c800ff067b82 */ /* 0x000ef00000000800 */
[----:B------:R-:W4:Y:S01]  /*2160*/  LDC R16, c[0x0][0xb0c] ;  /* 0x0002c300ff107b82 */ /* 0x000f220000000800 */
[----:B-1----:R-:W-:-:S05]  /*2170*/  IMAD.HI.U32 R4, R11, R4, RZ ;  /* 0x000000040b047227 */ /* 0x002fca00078e00ff */
[----:B------:R-:W-:Y:S01]  /*2180*/  SHF.R.U32.HI R4, RZ, R5, R4 ;  /* 0x00000005ff047219 */ /* 0x000fe20000011604 */
[----:B--2---:R-:W-:Y:S01]  /*2190*/  IMAD.HI.U32 R3, R8, R3, RZ ;  /* 0x0000000308037227 */ /* 0x004fe200078e00ff */
[----:B------:R-:W-:-:S04]  /*21a0*/  ISETP.NE.AND P0, PT, R2, 0x1, PT ;  /* 0x000000010200780c */ /* 0x000fc80003f05270 */
[----:B---3--:R-:W-:-:S04]  /*21b0*/  SHF.R.U32.HI R3, RZ, R6, R3 ;  /* 0x00000006ff037219 */ /* 0x008fc80000011603 */
[----:B------:R-:W-:Y:S02]  /*21c0*/  SEL R3, R8, R3, !P0 ;  /* 0x0000000308037207 */ /* 0x000fe40004000000 */
[----:B----4-:R-:W-:-:S04]  /*21d0*/  ISETP.NE.AND P1, PT, R16, 0x1, PT ;  /* 0x000000011000780c */ /* 0x010fc80003f25270 */
[----:B------:R-:W-:-:S05]  /*21e0*/  SEL R4, R11, R4, !P1 ;  /* 0x000000040b047207 */ /* 0x000fca0004800000 */
[----:B------:R-:W-:Y:S02]  /*21f0*/  IMAD.IADD R5, R3, 0x1, -R4 ;  /* 0x0000000103057824 */ /* 0x000fe400078e0a04 */
[----:B------:R-:W-:Y:S02]  /*2200*/  IMAD.IADD R3, R4, 0x1, -R3 ;  /* 0x0000000104037824 */ /* 0x000fe400078e0a03 */
[----:B------:R-:W-:Y:S02]  /*2210*/  IMAD R11, R5, R16, R11 ;  /* 0x00000010050b7224 */ /* 0x000fe400078e020b */
[----:B------:R-:W-:-:S07]  /*2220*/  IMAD R8, R3, R2, R8 ;  /* 0x0000000203087224 */ /* 0x000fce00078e0208 */
.L_x_34:
[----:B------:R-:W-:Y:S01]  /*2230*/  VIADD R14, R14, 0x1 ;  /* 0x000000010e0e7836 */ /* 0x000fe20000000000 */
[----:B------:R-:W-:Y:S01]  /*2240*/  PLOP3.LUT P1, PT, PT, PT, PT, 0x80, 0x8 ;  /* 0x000000000008781c */ /* 0x000fe20003f2f070 */
[----:B------:R-:W-:Y:S02]  /*2250*/  IMAD.IADD R97, R11, 0x1, R90 ;  /* 0x000000010b617824 */ /* 0x000fe400078e025a */
[----:B------:R-:W-:Y:S01]  /*2260*/  IMAD.IADD R91, R8, 0x1, R79 ;  /* 0x00000001085b7824 */ /* 0x000fe200078e024f */
[----:B------:R-:W-:-:S04]  /*2270*/  ISETP.NE.AND P0, PT, R14, 0x2, PT ;  /* 0x000000020e00780c */ /* 0x000fc80003f05270 */
[----:B------:R-:W-:Y:S02]  /*2280*/  SEL R2, RZ, 0x1, P0 ;  /* 0x00000001ff027807 */ /* 0x000fe40000000000 */
[----:B------:R-:W-:Y:S02]  /*2290*/  SEL R14, R14, RZ, P0 ;  /* 0x000000ff0e0e7207 */ /* 0x000fe40000000000 */
[----:B------:R-:W-:Y:S01]  /*22a0*/  LOP3.LUT R13, R13, R2, RZ, 0x3c, !PT ;  /* 0x000000020d0d7212 */ /* 0x000fe200078e3cff */
[----:B------:R-:W-:Y:S06]  /*22b0*/  @P2 BRA `(.L_x_35) ;  /* 0xfffffff000a02947 */ /* 0x000fec000383ffff */
[----:B------:R-:W-:Y:S01]  /*22c0*/  UIADD3 UR4, UPT, UPT, UR4, 0x38, URZ ;  /* 0x0000003804047890 */ /* 0x000fe2000fffe0ff */
[----:B------:R-:W-:-:S03]  /*22d0*/  SHF.L.U32 R3, R15, 0x1f, RZ ;  /* 0x0000001f0f037819 */ /* 0x000fc600000006ff */
[----:B------:R-:W-:-:S09]  /*22e0*/  ULEA UR5, UR6, UR4, 0x3 ;  /* 0x0000000406057291 */ /* 0x000fd2000f8e18ff */
[----:B------:R-:W1:Y:S02]  /*22f0*/  SYNCS.PHASECHK.TRANS64.TRYWAIT P0, [UR5], R3 ;  /* 0x00000003ff0075a7 */ /* 0x000e640008001105 */
[----:B-1----:R-:W-:Y:S05]  /*2300*/  @!P0 BRA `(.L_x_36) ;  /* 0x00000040001c8947 */ /* 0x002fea0003800000 */
.L_x_103:
[----:B------:R-:W-:-:S04]  /*2310*/  UIADD3 UR6, UPT, UPT, UR6, 0x1, URZ ;  /* 0x0000000106067890 */ /* 0x000fc8000fffe0ff */
[----:B------:R-:W-:-:S04]  /*2320*/  UISETP.NE.AND UP0, UPT, UR6, 0x7, UPT ;  /* 0x000000070600788c */ /* 0x000fc8000bf05270 */
[----:B------:R-:W-:Y:S02]  /*2330*/  USEL UR7, URZ, 0x1, UP0 ;  /* 0x00000001ff077887 */ /* 0x000fe40008000000 */
[----:B------:R-:W-:-:S04]  /*2340*/  USEL UR6, UR6, URZ, UP0 ;  /* 0x000000ff06067287 */ /* 0x000fc80008000000 */
[----:B------:R-:W-:Y:S01]  /*2350*/  ULEA UR5, UR6, UR4, 0x3 ;  /* 0x0000000406057291 */ /* 0x000fe2000f8e18ff */
[----:B------:R-:W-:-:S04]  /*2360*/  LOP3.LUT R2, R15, UR7, RZ, 0x3c, !PT ;  /* 0x000000070f027c12 */ /* 0x000fc8000f8e3cff */
[----:B-1----:R-:W-:-:S04]  /*2370*/  SHF.L.U32 R3, R2, 0x1f, RZ ;  /* 0x0000001f02037819 */ /* 0x002fc800000006ff */
[----:B------:R-:W1:Y:S02]  /*2380*/  SYNCS.PHASECHK.TRANS64.TRYWAIT P0, [UR5], R3 ;  /* 0x00000003ff0075a7 */ /* 0x000e640008001105 */
[----:B-1----:R-:W-:Y:S05]  /*2390*/  @!P0 BRA `(.L_x_37) ;  /* 0x0000004000108947 */ /* 0x002fea0003800000 */
.L_x_105:
        /* <DEDUP_REMOVED lines=9> */
.L_x_107:
        /* <DEDUP_REMOVED lines=9> */
.L_x_109:
        /* <DEDUP_REMOVED lines=9> */
.L_x_111:
        /* <DEDUP_REMOVED lines=9> */
.L_x_113:
[----:B------:R-:W-:-:S04]  /*25e0*/  UIADD3 UR6, UPT, UPT, UR6, 0x1, URZ ;  /* 0x0000000106067890 */ /* 0x000fc8000fffe0ff */
[----:B------:R-:W-:-:S04]  /*25f0*/  UISETP.NE.AND UP0, UPT, UR6, 0x7, UPT ;  /* 0x000000070600788c */ /* 0x000fc8000bf05270 */
[----:B------:R-:W-:Y:S02]  /*2600*/  USEL UR5, URZ, 0x1, UP0 ;  /* 0x00000001ff057887 */ /* 0x000fe40008000000 */
[----:B------:R-:W-:-:S04]  /*2610*/  USEL UR6, UR6, URZ, UP0 ;  /* 0x000000ff06067287 */ /* 0x000fc80008000000 */
[----:B------:R-:W-:Y:S01]  /*2620*/  ULEA UR6, UR6, UR4, 0x3 ;  /* 0x0000000406067291 */ /* 0x000fe2000f8e18ff */
[----:B-1----:R-:W-:-:S04]  /*2630*/  LOP3.LUT R3, R2, UR5, RZ, 0x3c, !PT ;  /* 0x0000000502037c12 */ /* 0x002fc8000f8e3cff */
[----:B------:R-:W-:Y:S01]  /*2640*/  SHF.L.U32 R3, R3, 0x1f, RZ ;  /* 0x0000001f03037819 */ /* 0x000fe200000006ff */
[----:B----4-:R-:W-:-:S07]  /*2650*/  IMAD.U32 R0, RZ, RZ, UR6 ;  /* 0x00000006ff007e24 */ /* 0x010fce000f8e00ff */
.L_x_42:
[----:B-1----:R1:W2:Y:S02]  /*2660*/  SYNCS.PHASECHK.TRANS64.TRYWAIT P0, [R0+URZ], R3 ;  /* 0x00000003000075a7 */ /* 0x0022a400080011ff */
[----:B--2---:R-:W-:Y:S05]  /*2670*/  @!P0 NANOSLEEP.SYNCS 0x989680 ;  /* 0x009896800000895d */ /* 0x004fea0003900000 */
[----:B------:R-:W2:Y:S02]  /*2680*/  @!P0 SYNCS.PHASECHK.TRANS64 P0, [R0+URZ], R3 ;  /* 0x00000003000085a7 */ /* 0x000ea400080010ff */
[----:B--2---:R-:W-:Y:S05]  /*2690*/  @P0 EXIT ;  /* 0x000000000000094d */ /* 0x004fea0003800000 */
[----:B------:R-:W-:Y:S05]  /*26a0*/  BRA `(.L_x_42) ;  /* 0xfffffffc00ec7947 */ /* 0x000fea000383ffff */
.L_x_17:
[----:B------:R-:W-:-:S04]  /*26b0*/  UISETP.NE.AND UP1, UPT, UR37, URZ, UPT ;  /* 0x000000ff2500728c */ /* 0x000fc8000bf25270 */
[----:B------:R-:W-:-:S09]  /*26c0*/  UISETP.NE.OR UP1, UPT, UR8, 0x1, UP1 ;  /* 0x000000010800788c */ /* 0x000fd20008f25670 */
[----:B------:R-:W-:Y:S05]  /*26d0*/  BRA.U UP1, `(.L_x_43) ;  /* 0x0000000501487547 */ /* 0x000fea000b800000 */
[----:B------:R-:W-:Y:S01]  /*26e0*/  ISETP.NE.AND P2, PT, R2, RZ, PT ;  /* 0x000000ff0200720c */ /* 0x000fe20003f45270 */
[----:B------:R-:W-:Y:S01]  /*26f0*/  IMAD.MOV.U32 R12, RZ, RZ, 0x1 ;  /* 0x00000001ff0c7424 */ /* 0x000fe200078e00ff */
[----:B------:R-:W-:Y:S02]  /*2700*/  CS2R R10, SRZ ;  /* 0x00000000000a7805 */ /* 0x000fe4000001ff00 */
[----:B------:R-:W-:Y:S01]  /*2710*/  CS2R R8, SRZ ;  /* 0x0000000000087805 */ /* 0x000fe2000001ff00 */
[----:B------:R-:W-:Y:S01]  /*2720*/  UMOV UR4, 0x400 ;  /* 0x0000040000047882 */ /* 0x000fe20000000000 */
[----:B------:R-:W-:Y:S01]  /*2730*/  UMOV UR6, URZ ;  /* 0x000000ff00067c82 */ /* 0x000fe20008000000 */
[----:B------:R-:W-:-:S12]  /*2740*/  ULEA UR37, UR37, UR4, 0x18 ;  /* 0x0000000425257291 */ /* 0x000fd8000f8ec0ff */
.L_x_47:
[----:B------:R-:W-:Y:S02]  /*2750*/  LEA R0, R8, UR37, 0x3 ;  /* 0x0000002508007c11 */ /* 0x000fe4000f8e18ff */
[----:B------:R-:W-:-:S03]  /*2760*/  SHF.L.U32 R5, R9, 0x1f, RZ ;  /* 0x0000001f09057819 */ /* 0x000fc600000006ff */
[----:B------:R-:W-:Y:S01]  /*2770*/  VIADD R4, R0, 0x100 ;  /* 0x0000010000047836 */ /* 0x000fe20000000000 */
[----:B------:R-:W1:Y:S02]  /*2780*/  SYNCS.PHASECHK.TRANS64.TRYWAIT P0, [R0+URZ+0xf0], R5 ;  /* 0x0000f005000075a7 */ /* 0x000e6400080011ff */
[----:B-1----:R-:W-:Y:S05]  /*2790*/  @!P0 BRA `(.L_x_44) ;  /* 0x0000003c00888947 */ /* 0x002fea0003800000 */
.L_x_114:
[----:B------:R-:W-:Y:S01]  /*27a0*/  ULEA UR5, UR6, UR37, 0x3 ;  /* 0x0000002506057291 */ /* 0x000fe2000f8e18ff */
[----:B------:R-:W-:Y:S02]  /*27b0*/  PRMT R4, RZ, 0x654, R4 ;  /* 0x00000654ff047816 */ /* 0x000fe40000000004 */
[----:B-1----:R-:W-:Y:S01]  /*27c0*/  SHF.L.U32 R5, R12, 0x1f, RZ ;  /* 0x0000001f0c057819 */ /* 0x002fe200000006ff */
[----:B------:R-:W-:Y:S01]  /*27d0*/  UIADD3 UR4, UPT, UPT, UR5, 0x90, URZ ;  /* 0x0000009005047890 */ /* 0x000fe2000fffe0ff */
[----:B------:R1:W-:Y:S05]  /*27e0*/  SYNCS.ARRIVE.TRANS64.RED.A1T0 RZ, [R4+URZ], RZ ;  /* 0x000000ff04ff79a7 */ /* 0x0003ea00081004ff */
[----:B------:R-:W-:Y:S01]  /*27f0*/  IMAD.U32 R7, RZ, RZ, UR4 ;  /* 0x00000004ff077e24 */ /* 0x000fe2000f8e00ff */
[----:B------:R-:W2:Y:S04]  /*2800*/  SYNCS.PHASECHK.TRANS64.TRYWAIT P0, [UR5+0xa0], R5 ;  /* 0x0000a005ff0075a7 */ /* 0x000ea80008001105 */
[----:B------:R-:W-:Y:S01]  /*2810*/  PRMT R6, R2, 0x654, R7 ;  /* 0x0000065402067816 */ /* 0x000fe20000000007 */
[----:B-1----:R-:W-:Y:S01]  /*2820*/  @!P2 IMAD.MOV.U32 R4, RZ, RZ, 0x10 ;  /* 0x00000010ff04a424 */ /* 0x002fe200078e00ff */
[----:B--2---:R-:W-:Y:S06]  /*2830*/  @!P0 BRA `(.L_x_45) ;  /* 0x0000003c00748947 */ /* 0x004fec0003800000 */
.L_x_116:
[----:B------:R-:W-:Y:S01]  /*2840*/  ULEA UR4, UR6, UR37, 0x4 ;  /* 0x0000002506047291 */ /* 0x000fe2000f8e20ff */
[----:B------:R-:W-:Y:S01]  /*2850*/  SEL R3, R6, R3, !P2 ;  /* 0x0000000306037207 */ /* 0x000fe20005000000 */
[----:B------:R-:W-:Y:S01]  /*2860*/  UIADD3 UR5, UPT, UPT, UR5, 0x90, URZ ;  /* 0x0000009005057890 */ /* 0x000fe2000fffe0ff */
[----:B-1----:R-:W-:Y:S01]  /*2870*/  LEA R0, R11, UR37, 0x3 ;  /* 0x000000250b007c11 */ /* 0x002fe2000f8e18ff */
[----:B------:R-:W-:Y:S01]  /*2880*/  UIADD3 UR4, UPT, UPT, UR4, 0x120, URZ ;  /* 0x0000012004047890 */ /* 0x000fe2000fffe0ff */
[----:B------:R-:W-:Y:S01]  /*2890*/  SHF.L.U32 R5, R10, 0x1f, RZ ;  /* 0x0000001f0a057819 */ /* 0x000fe200000006ff */
[----:B------:R1:W-:Y:S01]  /*28a0*/  @!P2 SYNCS.ARRIVE.TRANS64.RED RZ, [R3+URZ], R4 ;  /* 0x0000000403ffa9a7 */ /* 0x0003e200080004ff */
[----:B------:R-:W-:Y:S01]  /*28b0*/  UIADD3 UR6, UPT, UPT, UR6, 0x1, URZ ;  /* 0x0000000106067890 */ /* 0x000fe2000fffe0ff */
[----:B------:R-:W-:-:S03]  /*28c0*/  VIADD R8, R8, 0x1 ;  /* 0x0000000108087836 */ /* 0x000fc60000000000 */
[----:B------:R-:W-:Y:S02]  /*28d0*/  UISETP.NE.AND UP0, UPT, UR6, 0x2, UPT ;  /* 0x000000020600788c */ /* 0x000fe4000bf05270 */
[----:B------:R-:W-:Y:S06]  /*28e0*/  UGETNEXTWORKID.BROADCAST [UR4], [UR5] ;  /* 0x00000000040073ca */ /* 0x000fec0008000100 */
[----:B------:R-:W-:Y:S01]  /*28f0*/  USEL UR4, URZ, 0x1, UP0 ;  /* 0x00000001ff047887 */ /* 0x000fe20008000000 */
[----:B------:R-:W-:Y:S01]  /*2900*/  ISETP.NE.AND P0, PT, R8, 0x2, PT ;  /* 0x000000020800780c */ /* 0x000fe20003f05270 */
[----:B------:R-:W-:Y:S01]  /*2910*/  USEL UR6, UR6, URZ, UP0 ;  /* 0x000000ff06067287 */ /* 0x000fe20008000000 */
[----:B------:R-:W2:Y:S03]  /*2920*/  SYNCS.PHASECHK.TRANS64.TRYWAIT P1, [R0+URZ+0x90], R5 ;  /* 0x00009005000075a7 */ /* 0x000ea600080211ff */
[----:B------:R-:W-:Y:S01]  /*2930*/  LOP3.LUT R12, R12, UR4, RZ, 0x3c, !PT ;  /* 0x000000040c0c7c12 */ /* 0x000fe2000f8e3cff */
[----:B-12---:R-:W-:Y:S07]  /*2940*/  @!P1 BRA `(.L_x_46) ;  /* 0x0000003c00489947 */ /* 0x006fee0003800000 */
.L_x_117:
[C---:B------:R-:W-:Y:S01]  /*2950*/  LEA R4, R11.reuse, UR37, 0x4 ;  /* 0x000000250b047c11 */ /* 0x040fe2000f8e20ff */
[----:B-1----:R-:W-:Y:S01]  /*2960*/  VIADD R0, R0, 0xa0 ;  /* 0x000000a000007836 */ /* 0x002fe20000000000 */
[----:B------:R-:W-:Y:S01]  /*2970*/  SEL R8, R8, RZ, P0 ;  /* 0x000000ff08087207 */ /* 0x000fe20000000000 */
[----:B------:R-:W-:-:S03]  /*2980*/  VIADD R11, R11, 0x1 ;  /* 0x000000010b0b7836 */ /* 0x000fc60000000000 */
[----:B------:R-:W1:Y:S01]  /*2990*/  LDS.128 R4, [R4+0x120] ;  /* 0x0001200004047984 */ /* 0x000e620000000c00 */
[----:B------:R-:W-:Y:S02]  /*29a0*/  PRMT R0, RZ, 0x654, R0 ;  /* 0x00000654ff007816 */ /* 0x000fe40000000000 */
[C---:B------:R-:W-:Y:S01]  /*29b0*/  ISETP.NE.AND P1, PT, R11.reuse, 0x2, PT ;  /* 0x000000020b00780c */ /* 0x040fe20003f25270 */
[----:B------:R-:W-:Y:S01]  /*29c0*/  @!PT LDS RZ, [RZ] ;  /* 0x00000000fffff984 */ /* 0x000fe20000000800 */
[----:B------:R-:W-:Y:S01]  /*29d0*/  @!PT LDS RZ, [RZ] ;  /* 0x00000000fffff984 */ /* 0x000fe20000000800 */
[----:B------:R-:W-:Y:S01]  /*29e0*/  @!PT LDS RZ, [RZ] ;  /* 0x00000000fffff984 */ /* 0x000fe20000000800 */
[----:B------:R-:W-:Y:S01]  /*29f0*/  @!PT LDS RZ, [RZ] ;  /* 0x00000000fffff984 */ /* 0x000fe20000000800 */
[----:B------:R2:W-:Y:S06]  /*2a00*/  MEMBAR.ALL.CTA ;  /* 0x0000000000007992 */ /* 0x0005ec0000008000 */
[----:B--2---:R-:W2:Y:S01]  /*2a10*/  FENCE.VIEW.ASYNC.S ;  /* 0x00000000000073c6 */ /* 0x004ea20000000000 */
[----:B------:R-:W-:Y:S01]  /*2a20*/  SEL R11, R11, RZ, P1 ;  /* 0x000000ff0b0b7207 */ /* 0x000fe20000800000 */
[----:B--2---:R2:W-:Y:S01]  /*2a30*/  SYNCS.ARRIVE.TRANS64.RED.A1T0 RZ, [R0+URZ], RZ ;  /* 0x000000ff00ff79a7 */ /* 0x0045e200081004ff */
[----:B-1----:R-:W-:-:S02]  /*2a40*/  LOP3.LUT P3, RZ, R6, 0x1, RZ, 0xc0, !PT ;  /* 0x0000000106ff7812 */ /* 0x002fc4000786c0ff */
[----:B------:R-:W-:-:S04]  /*2a50*/  SEL R5, RZ, 0x1, P1 ;  /* 0x00000001ff057807 */ /* 0x000fc80000800000 */
[----:B------:R-:W-:Y:S02]  /*2a60*/  LOP3.LUT R10, R10, R5, RZ, 0x3c, !PT ;  /* 0x000000050a0a7212 */ /* 0x000fe400078e3cff */
[----:B--2---:R-:W-:-:S04]  /*2a70*/  SEL R0, RZ, 0x1, P0 ;  /* 0x00000001ff007807 */ /* 0x004fc80000000000 */
[----:B------:R-:W-:Y:S01]  /*2a80*/  LOP3.LUT R9, R9, R0, RZ, 0x3c, !PT ;  /* 0x0000000009097212 */ /* 0x000fe200078e3cff */
[----:B------:R-:W-:Y:S06]  /*2a90*/  @P3 BRA `(.L_x_47) ;  /* 0xfffffffc002c3947 */ /* 0x000fec000383ffff */
[----:B------:R-:W-:Y:S01]  /*2aa0*/  ULEA UR5, UR6, UR37, 0x3 ;  /* 0x0000002506057291 */ /* 0x000fe2000f8e18ff */
[----:B------:R-:W-:-:S08]  /*2ab0*/  SHF.L.U32 R3, R12, 0x1f, RZ ;  /* 0x0000001f0c037819 */ /* 0x000fd000000006ff */
[----:B------:R-:W1:Y:S02]  /*2ac0*/  SYNCS.PHASECHK.TRANS64 P0, [UR5+0xa0], R3 ;  /* 0x0000a003ff0075a7 */ /* 0x000e640008001005 */
[----:B-1----:R-:W-:Y:S05]  /*2ad0*/  @P0 BRA `(.L_x_48) ;  /* 0x0000000000080947 */ /* 0x002fea0003800000 */
[----:B------:R-:W1:Y:S02]  /*2ae0*/  SYNCS.PHASECHK.TRANS64.TRYWAIT P0, [UR5+0xa0], R3 ;  /* 0x0000a003ff0075a7 */ /* 0x000e640008001105 */
[----:B-1----:R-:W-:Y:S05]  /*2af0*/  @!P0 BRA `(.L_x_49) ;  /* 0x0000003800f08947 */ /* 0x002fea0003800000 */
.L_x_48:
[----:B------:R-:W-:-:S04]  /*2b00*/  UIADD3 UR4, UPT, UPT, UR6, 0x1, URZ ;  /* 0x0000000106047890 */ /* 0x000fc8000fffe0ff */
[----:B------:R-:W-:-:S04]  /*2b10*/  UISETP.NE.AND UP0, UPT, UR4, 0x2, UPT ;  /* 0x000000020400788c */ /* 0x000fc8000bf05270 */
[----:B------:R-:W-:Y:S02]  /*2b20*/  USEL UR7, URZ, 0x1, UP0 ;  /* 0x00000001ff077887 */ /* 0x000fe40008000000 */
[----:B------:R-:W-:-:S04]  /*2b30*/  USEL UR4, UR4, URZ, UP0 ;  /* 0x000000ff04047287 */ /* 0x000fc80008000000 */
[----:B------:R-:W-:Y:S01]  /*2b40*/  ULEA UR4, UR4, UR37, 0x3 ;  /* 0x0000002504047291 */ /* 0x000fe2000f8e18ff */
[----:B-1----:R-:W-:-:S04]  /*2b50*/  LOP3.LUT R3, R12, UR7, RZ, 0x3c, !PT ;  /* 0x000000070c037c12 */ /* 0x002fc8000f8e3cff */
[----:B------:R-:W-:-:S04]  /*2b60*/  SHF.L.U32 R0, R3, 0x1f, RZ ;  /* 0x0000001f03007819 */ /* 0x000fc800000006ff */
[----:B------:R-:W1:Y:S02]  /*2b70*/  SYNCS.PHASECHK.TRANS64 P0, [UR4+0xa0], R0 ;  /* 0x0000a000ff0075a7 */ /* 0x000e640008001004 */
[----:B-1----:R-:W-:Y:S05]  /*2b80*/  @P0 EXIT ;  /* 0x000000000000094d */ /* 0x002fea0003800000 */
[----:B------:R-:W-:Y:S02]  /*2b90*/  SHF.L.U32 R3, R3, 0x1f, RZ ;  /* 0x0000001f03037819 */ /* 0x000fe400000006ff */
[----:B------:R-:W-:-:S07]  /*2ba0*/  MOV R0, UR4 ;  /* 0x0000000400007c02 */ /* 0x000fce0008000f00 */
.L_x_50:
[----:B-1----:R1:W2:Y:S02]  /*2bb0*/  SYNCS.PHASECHK.TRANS64.TRYWAIT P0, [R0+URZ+0xa0], R3 ;  /* 0x0000a003000075a7 */ /* 0x0022a400080011ff */
[----:B--2---:R-:W-:Y:S05]  /*2bc0*/  @!P0 NANOSLEEP.SYNCS 0x989680 ;  /* 0x009896800000895d */ /* 0x004fea0003900000 */
[----:B------:R-:W2:Y:S02]  /*2bd0*/  @!P0 SYNCS.PHASECHK.TRANS64 P0, [R0+URZ+0xa0], R3 ;  /* 0x0000a003000085a7 */ /* 0x000ea400080010ff */
[----:B--2---:R-:W-:Y:S05]  /*2be0*/  @P0 EXIT ;  /* 0x000000000000094d */ /* 0x004fea0003800000 */
[----:B------:R-:W-:Y:S05]  /*2bf0*/  BRA `(.L_x_50) ;  /* 0xfffffffc00ec7947 */ /* 0x000fea000383ffff */
.L_x_43:
[----:B------:R-:W-:-:S09]  /*2c00*/  UISETP.NE.AND UP1, UPT, UR8, URZ, UPT ;  /* 0x000000ff0800728c */ /* 0x000fd2000bf25270 */
[----:B------:R-:W-:Y:S05]  /*2c10*/  BRA.U UP1, `(.L_x_51) ;  /* 0x0000000d01787547 */ /* 0x000fea000b800000 */
[----:B------:R-:W-:Y:S01]  /*2c20*/  UMOV UR4, 0x40 ;  /* 0x0000004000047882 */ /* 0x000fe20000000000 */
[----:B------:R-:W-:Y:S01]  /*2c30*/  NOP ;  /* 0x0000000000007918 */ /* 0x000fe20000000000 */
[----:B------:R-:W-:Y:S01]  /*2c40*/  ULEA UR4, UR37, UR4, 0x18 ;  /* 0x0000000425047291 */ /* 0x000fe2000f8ec0ff */
[----:B------:R-:W-:Y:S02]  /*2c50*/  UMOV UR5, 0x400 ;  /* 0x0000040000057882 */ /* 0x000fe40000000000 */
[----:B------:R-:W-:-:S06]  /*2c60*/  ULEA UR37, UR37, UR5, 0x18 ;  /* 0x0000000525257291 */ /* 0x000fcc000f8ec0ff */
[----:B------:R-:W1:Y:S02]  /*2c70*/  LDS.U8 R0, [UR4+0x1c] ;  /* 0x00001c04ff007984 */ /* 0x000e640008000000 */
[----:B-1----:R-:W-:-:S13]  /*2c80*/  ISETP.NE.AND P0, PT, R0, RZ, PT ;  /* 0x000000ff0000720c */ /* 0x002fda0003f05270 */
[----:B------:R-:W-:Y:S05]  /*2c90*/  @P0 BRA `(.L_x_52) ;  /* 0x0000000000580947 */ /* 0x000fea0003800000 */
[----:B------:R-:W-:-:S13]  /*2ca0*/  ELECT P0, URZ, PT ;  /* 0x0000000000ff782f */ /* 0x000fda0003800000 */
[----:B------:R-:W-:Y:S05]  /*2cb0*/  @!P0 BRA `(.L_x_53) ;  /* 0x0000000000608947 */ /* 0x000fea0003800000 */
[----:B------:R-:W-:Y:S01]  /*2cc0*/  UMOV UR5, 0x10 ;  /* 0x0000001000057882 */ /* 0x000fe20000000000 */
[----:B------:R-:W-:Y:S01]  /*2cd0*/  HFMA2 R0, -RZ, RZ, 0, 5.9604644775390625e-08 ;  /* 0x00000001ff007431 */ /* 0x000fe200000001ff */
[----:B------:R-:W-:-:S03]  /*2ce0*/  MOV R2, 0xffff ;  /* 0x0000ffff00027802 */ /* 0x000fc60000000f00 */
[----:B------:R-:W-:Y:S04]  /*2cf0*/  DEPBAR.LE SB1, 0x36 ;  /* 0x00009d800000791a */ /* 0x000fe80000000000 */
[----:B------:R-:W1:Y:S02]  /*2d00*/  UTCATOMSWS.FIND_AND_SET.ALIGN UP0, UR5, UR5 ;  /* 0x00000005000575e3 */ /* 0x000e640008000800 */
[----:B-1----:R-:W-:Y:S01]  /*2d10*/  MOV R3, UR5 ;  /* 0x0000000500037c02 */ /* 0x002fe20008000f00 */
[----:B------:R-:W-:Y:S06]  /*2d20*/  BRA.U UP0, `(.L_x_54) ;  /* 0x0000000100187547 */ /* 0x000fec000b800000 */
.L_x_55:
[----:B------:R-:W-:Y:S05]  /*2d30*/  NANOSLEEP 0x64 ;  /* 0x000000640000795d */ /* 0x000fea0003800000 */
[----:B------:R-:W-:-:S05]  /*2d40*/  UMOV UR5, 0x10 ;  /* 0x0000001000057882 */ /* 0x000fca0000000000 */
[----:B------:R-:W-:Y:S04]  /*2d50*/  DEPBAR.LE SB1, 0x36 ;  /* 0x00009d800000791a */ /* 0x000fe80000000000 */
[----:B------:R-:W1:Y:S02]  /*2d60*/  UTCATOMSWS.FIND_AND_SET.ALIGN UP0, UR5, UR5 ;  /* 0x00000005000575e3 */ /* 0x000e640008000800 */
[----:B-1----:R-:W-:Y:S01]  /*2d70*/  MOV R3, UR5 ;  /* 0x0000000500037c02 */ /* 0x002fe20008000f00 */
[----:B------:R-:W-:Y:S05]  /*2d80*/  BRA.U !UP0, `(.L_x_55) ;  /* 0xfffffffd08e87547 */ /* 0x000fea000b83ffff */
.L_x_54:
[-C--:B------:R-:W-:Y:S02]  /*2d90*/  SHF.L.U32 R2, R2, R3.reuse, RZ ;  /* 0x0000000302027219 */ /* 0x080fe400000006ff */
[----:B------:R-:W-:Y:S01]  /*2da0*/  SHF.L.U32 R0, R0, R3, RZ ;  /* 0x0000000300007219 */ /* 0x000fe200000006ff */
[----:B------:R-:W-:Y:S02]  /*2db0*/  IMAD.SHL.U32 R3, R3, 0x20, RZ ;  /* 0x0000002003037824 */ /* 0x000fe400078e00ff */
[----:B------:R1:W-:Y:S04]  /*2dc0*/  ATOMS.OR RZ, [UR4+0x14], R2 ;  /* 0x00001402ffff798c */ /* 0x0003e8000b000004 */
[----:B------:R1:W-:Y:S04]  /*2dd0*/  ATOMS.OR RZ, [UR4+0x18], R0 ;  /* 0x00001800ffff798c */ /* 0x0003e8000b000004 */
[----:B------:R1:W-:Y:S01]  /*2de0*/  STS [UR37+0x140], R3 ;  /* 0x00014003ff007988 */ /* 0x0003e20008000825 */
[----:B------:R-:W-:Y:S05]  /*2df0*/  BRA `(.L_x_53) ;  /* 0x0000000000107947 */ /* 0x000fea0003800000 */
.L_x_52:
[----:B------:R-:W-:Y:S02]  /*2e00*/  MOV R0, 0xffffffff ;  /* 0xffffffff00007802 */ /* 0x000fe40000000f00 */
[----:B------:R-:W-:-:S03]  /*2e10*/  MOV R2, 0x2e40 ;  /* 0x00002e4000027802 */ /* 0x000fc60000000f00 */
[----:B------:R1:W-:Y:S04]  /*2e20*/  STS [UR37+0x140], R0 ;  /* 0x00014000ff007988 */ /* 0x0003e80008000825 */
[----:B-1-3-5:R-:W-:Y:S05]  /*2e30*/  CALL.REL.NOINC `($__internal_1_$__cuda_sm10x_tcgen05_guardrail_trap_phase_invalid_during_alloc) ;  /* 0x0000003c006c7944 */ /* 0x02afea0003c00000 */
.L_x_53:
[----:B------:R-:W-:Y:S05]  /*2e40*/  WARPSYNC.ALL ;  /* 0x0000000000007948 */ /* 0x000fea0003800000 */
[----:B------:R-:W2:Y:S01]  /*2e50*/  S2UR UR6, SR_CgaCtaId ;  /* 0x00000000000679c3 */ /* 0x000ea20000008800 */
[----:B------:R-:W-:Y:S01]  /*2e60*/  UMOV UR4, 0x400 ;  /* 0x0000040000047882 */ /* 0x000fe20000000000 */
[----:B------:R-:W-:-:S06]  /*2e70*/  NOP ;  /* 0x0000000000007918 */ /* 0x000fcc0000000000 */
[----:B------:R-:W-:Y:S06]  /*2e80*/  BAR.ARV 0x6, 0xa0 ;  /* 0x0182800000007b1d */ /* 0x000fec0000002000 */
[----:B------:R-:W4:Y:S01]  /*2e90*/  LDCU UR7, c[0x0][0x38c] ;  /* 0x00007180ff0777ac */ /* 0x000f220008000800 */
[----:B------:R-:W-:Y:S01]  /*2ea0*/  IMAD.MOV.U32 R11, RZ, RZ, 0x1 ;  /* 0x00000001ff0b7424 */ /* 0x000fe200078e00ff */
[----:B------:R-:W-:Y:S01]  /*2eb0*/  CS2R R8, SRZ ;  /* 0x0000000000087805 */ /* 0x000fe2000001ff00 */
[----:B------:R-:W-:Y:S01]  /*2ec0*/  IMAD.MOV.U32 R10, RZ, RZ, RZ ;  /* 0x000000ffff0a7224 */ /* 0x000fe200078e00ff */
[----:B------:R-:W-:Y:S01]  /*2ed0*/  UMOV UR18, URZ ;  /* 0x000000ff00127c82 */ /* 0x000fe20008000000 */
[----:B------:R-:W-:Y:S01]  /*2ee0*/  UMOV UR17, URZ ;  /* 0x000000ff00117c82 */ /* 0x000fe20008000000 */
[----:B------:R-:W-:Y:S01]  /*2ef0*/  UMOV UR20, 0x0 ;  /* 0x0000000000147882 */ /* 0x000fe20000000000 */
[----:B------:R-:W-:Y:S01]  /*2f00*/  UMOV UR21, 0x4100490 ;  /* 0x0410049000157882 */ /* 0x000fe20000000000 */
[----:B--2---:R-:W-:Y:S01]  /*2f10*/  ULEA UR6, UR6, UR4, 0x18 ;  /* 0x0000000406067291 */ /* 0x004fe2000f8ec0ff */
[----:B------:R-:W2:Y:S03]  /*2f20*/  LDCU UR4, c[0x0][0x38c] ;  /* 0x00007180ff0477ac */ /* 0x000ea60008000800 */
[----:B------:R-:W-:-:S02]  /*2f30*/  UIADD3 UR11, UPT, UPT, UR6, 0x2400, URZ ;  /* 0x00002400060b7890 */ /* 0x000fc4000fffe0ff */
[----:B----4-:R-:W-:-:S03]  /*2f40*/  UIADD3 UR7, UPT, UPT, UR7, 0x1f, URZ ;  /* 0x0000001f07077890 */ /* 0x010fc6000fffe0ff */
[----:B-1----:R-:W1:Y:S01]  /*2f50*/  LDS R0, [UR6+0x140] ;  /* 0x00014006ff007984 */ /* 0x002e620008000800 */
[----:B------:R-:W-:Y:S02]  /*2f60*/  UIADD3 UR12, UPT, UPT, UR6, 0x5c00, URZ ;  /* 0x00005c00060c7890 */ /* 0x000fe4000fffe0ff */
[----:B------:R-:W-:Y:S02]  /*2f70*/  USHF.R.S32.HI UR5, URZ, 0x1f, UR7 ;  /* 0x0000001fff057899 */ /* 0x000fe40008011407 */
[----:B------:R-:W-:Y:S02]  /*2f80*/  USHF.R.U32.HI UR11, URZ, 0x4, UR11 ;  /* 0x00000004ff0b7899 */ /* 0x000fe4000801160b */
[----:B------:R-:W-:Y:S02]  /*2f90*/  ULEA.HI UR5, UR5, UR7, URZ, 0x5 ;  /* 0x0000000705057291 */ /* 0x000fe4000f8f28ff */
[----:B------:R-:W-:Y:S02]  /*2fa0*/  USHF.R.U32.HI UR12, URZ, 0x4, UR12 ;  /* 0x00000004ff0c7899 */ /* 0x000fe4000801160c */
[----:B------:R-:W-:-:S02]  /*2fb0*/  USHF.R.S32.HI UR5, URZ, 0x5, UR5 ;  /* 0x00000005ff057899 */ /* 0x000fc40008011405 */
[----:B------:R-:W-:Y:S02]  /*2fc0*/  ULOP3.LUT UR11, UR11, 0x3fff, URZ, 0xc0, !UPT ;  /* 0x00003fff0b0b7892 */ /* 0x000fe4000f8ec0ff */
[----:B------:R-:W-:Y:S02]  /*2fd0*/  UISETP.LT.AND UP0, UPT, UR5, 0x1, UPT ;  /* 0x000000010500788c */ /* 0x000fe4000bf01270 */
[----:B------:R-:W-:Y:S02]  /*2fe0*/  ULOP3.LUT UR12, UR12, 0x3fff, URZ, 0xc0, !UPT ;  /* 0x00003fff0c0c7892 */ /* 0x000fe4000f8ec0ff */
[----:B------:R-:W-:Y:S02]  /*2ff0*/  USEL UR10, UR5, 0x1, !UP0 ;  /* 0x00000001050a7887 */ /* 0x000fe4000c000000 */
[----:B------:R-:W-:Y:S02]  /*3000*/  ULOP3.LUT UR11, UR11, 0x10000, URZ, 0xfc, !UPT ;  /* 0x000100000b0b7892 */ /* 0x000fe4000f8efcff */
[----:B------:R-:W-:-:S02]  /*3010*/  ULOP3.LUT UR12, UR12, 0x10000, URZ, 0xfc, !UPT ;  /* 0x000100000c0c7892 */ /* 0x000fc4000f8efcff */
[----:B------:R-:W-:Y:S02]  /*3020*/  UIADD3 UR10, UPT, UPT, -UR10, URZ, URZ ;  /* 0x000000ff0a0a7290 */ /* 0x000fe4000fffe1ff */
[----:B--2---:R-:W-:Y:S01]  /*3030*/  UISETP.GE.AND UP3, UPT, UR4, 0x1, UPT ;  /* 0x000000010400788c */ /* 0x004fe2000bf66270 */
[----:B-1----:R-:W-:-:S15]  /*3040*/  R2UR UR19, R0 ;  /* 0x00000000001372ca */ /* 0x002fde00000e0000 */
.L_x_62:
[----:B------:R-:W-:Y:S02]  /*3050*/  LEA R0, R10, UR6, 0x3 ;  /* 0x000000060a007c11 */ /* 0x000fe4000f8e18ff */
[----:B------:R-:W-:Y:S02]  /*3060*/  SHF.L.U32 R5, R9, 0x1f, RZ ;  /* 0x0000001f09057819 */ /* 0x000fe400000006ff */
[----:B------:R-:W-:Y:S01]  /*3070*/  PLOP3.LUT P0, PT, PT, PT, UP3, 0x80, 0x8 ;  /* 0x000000000008781c */ /* 0x000fe20003f0f038 */
[----:B------:R-:W-:Y:S01]  /*3080*/  VIADD R3, R0, 0xa0 ;  /* 0x000000a000037836 */ /* 0x000fe20000000000 */
[----:B-1----:R-:W1:Y:S02]  /*3090*/  SYNCS.PHASECHK.TRANS64.TRYWAIT P1, [R0+URZ+0x90], R5 ;  /* 0x00009005000075a7 */ /* 0x002e6400080211ff */
[----:B-1--4-:R-:W-:Y:S09]  /*30a0*/  @!P1 BRA `(.L_x_56) ;  /* 0x00000034009c9947 */ /* 0x012ff20003800000 */
.L_x_119:
[----:B------:R-:W-:Y:S01]  /*30b0*/  LEA R4, R10, UR6, 0x4 ;  /* 0x000000060a047c11 */ /* 0x000fe2000f8e20ff */
[----:B------:R-:W-:Y:S01]  /*30c0*/  @UP3 ULEA UR4, UR17, UR6, 0x3 ;  /* 0x0000000611043291 */ /* 0x000fe2000f8e18ff */
[----:B------:R-:W-:Y:S01]  /*30d0*/  PLOP3.LUT P2, PT, PT, PT, PT, 0x80, 0x8 ;  /* 0x000000000008781c */ /* 0x000fe20003f4f070 */
[----:B------:R-:W-:Y:S01]  /*30e0*/  ULEA UR9, UR18, UR6, 0x3 ;  /* 0x0000000612097291 */ /* 0x000fe2000f8e18ff */
[----:B------:R-:W-:Y:S02]  /*30f0*/  PRMT R3, RZ, 0x654, R3 ;  /* 0x00000654ff037816 */ /* 0x000fe40000000003 */
[----:B-1----:R-:W1:Y:S01]  /*3100*/  LDS.128 R4, [R4+0x120] ;  /* 0x0001200004047984 */ /* 0x002e620000000c00 */
[----:B------:R-:W-:Y:S02]  /*3110*/  @P0 SHF.L.U32 R2, R8, 0x1f, RZ ;  /* 0x0000001f08020819 */ /* 0x000fe400000006ff */
[----:B------:R-:W-:Y:S01]  /*3120*/  SHF.L.U32 R0, R11, 0x1f, RZ ;  /* 0x0000001f0b007819 */ /* 0x000fe200000006ff */
[----:B------:R-:W-:Y:S01]  /*3130*/  @!PT LDS RZ, [RZ] ;  /* 0x00000000fffff984 */ /* 0x000fe20000000800 */
[----:B------:R-:W-:Y:S01]  /*3140*/  @!PT LDS RZ, [RZ] ;  /* 0x00000000fffff984 */ /* 0x000fe20000000800 */
[----:B------:R-:W-:Y:S01]  /*3150*/  @!PT LDS RZ, [RZ] ;  /* 0x00000000fffff984 */ /* 0x000fe20000000800 */
[----:B------:R-:W-:Y:S01]  /*3160*/  @!PT LDS RZ, [RZ] ;  /* 0x00000000fffff984 */ /* 0x000fe20000000800 */
[----:B------:R2:W-:Y:S06]  /*3170*/  MEMBAR.ALL.CTA ;  /* 0x0000000000007992 */ /* 0x0005ec0000008000 */
[----:B--2---:R-:W2:Y:S02]  /*3180*/  FENCE.VIEW.ASYNC.S ;  /* 0x00000000000073c6 */ /* 0x004ea40000000000 */
[----:B--2---:R2:W-:Y:S01]  /*3190*/  SYNCS.ARRIVE.TRANS64.RED.A1T0 RZ, [R3+URZ], RZ ;  /* 0x000000ff03ff79a7 */ /* 0x0045e200081004ff */
[----:B------:R2:W4:Y:S01]  /*31a0*/  @P0 SYNCS.PHASECHK.TRANS64.TRYWAIT P2, [UR4], R2 ;  /* 0x00000002ff0005a7 */ /* 0x0005220008041104 */
[----:B-1----:R-:W-:Y:S01]  /*31b0*/  LOP3.LUT P1, RZ, R6, 0x1, RZ, 0xc0, !PT ;  /* 0x0000000106ff7812 */ /* 0x002fe2000782c0ff */
[----:B------:R-:W1:Y:S02]  /*31c0*/  SYNCS.PHASECHK.TRANS64.TRYWAIT P0, [UR9+0xd0], R0 ;  /* 0x0000d000ff0075a7 */ /* 0x000e640008001109 */
[----:B-12-4-:R-:W-:Y:S10]  /*31d0*/  @!P0 BRA `(.L_x_57) ;  /* 0x0000003400648947 */ /* 0x016ff40003800000 */
.L_x_121:
[----:B------:R-:W-:Y:S01]  /*31e0*/  IADD3 R10, PT, PT, R10, 0x1, RZ ;  /* 0x000000010a0a7810 */ /* 0x000fe20007ffe0ff */
[----:B------:R-:W-:Y:S06]  /*31f0*/  BRA.U !UP3, `(.L_x_58) ;  /* 0x000000010ba07547 */ /* 0x000fec000b800000 */
[----:B------:R-:W-:Y:S02]  /*3200*/  ULEA.HI UR8, UR18, UR18, URZ, 0x1 ;  /* 0x0000001212087291 */ /* 0x000fe4000f8f08ff */
[----:B------:R-:W-:Y:S02]  /*3210*/  UPLOP3.LUT UP4, UPT, UPT, UPT, UPT, 0x40, 0x4 ;  /* 0x000000000004789c */ /* 0x000fe40003f8e870 */
[----:B------:R-:W-:Y:S02]  /*3220*/  USHF.L.U32 UR4, UR8, 0x5, URZ ;  /* 0x0000000508047899 */ /* 0x000fe400080006ff */
[----:B------:R-:W-:Y:S02]  /*3230*/  ULOP3.LUT UR8, UR8, 0xffe, URZ, 0xc0, !UPT ;  /* 0x00000ffe08087892 */ /* 0x000fe4000f8ec0ff */
[----:B------:R-:W-:Y:S02]  /*3240*/  ULOP3.LUT UR4, UR4, 0xffffffc0, URZ, 0xc0, !UPT ;  /* 0xffffffc004047892 */ /* 0x000fe4000f8ec0ff */
[----:B------:R-:W-:-:S02]  /*3250*/  UIADD3 UR8, UPT, UPT, -UR8, UR18, URZ ;  /* 0x0000001208087290 */ /* 0x000fc4000fffe1ff */
[----:B------:R-:W-:Y:S01]  /*3260*/  UIADD3 UR4, UPT, UPT, UR19, UR4, URZ ;  /* 0x0000000413047290 */ /* 0x000fe2000fffe0ff */
[----:B------:R-:W-:Y:S01]  /*3270*/  UMOV UR16, UR10 ;  /* 0x0000000a00107c82 */ /* 0x000fe20008000000 */
[----:B------:R-:W-:Y:S02]  /*3280*/  UMOV UR15, UR5 ;  /* 0x00000005000f7c82 */ /* 0x000fe40008000000 */
[----:B------:R-:W-:Y:S01]  /*3290*/  ULEA UR8, UR8, UR4, 0x14 ;  /* 0x0000000408087291 */ /* 0x000fe2000f8ea0ff */
[----:B------:R-:W-:-:S11]  /*32a0*/  UMOV UR14, UR17 ;  /* 0x00000011000e7c82 */ /* 0x000fd60008000000 */
.L_x_61:
[----:B------:R-:W-:Y:S02]  /*32b0*/  UIADD3 UR16, UPT, UPT, UR16, 0x1, URZ ;  /* 0x0000000110107890 */ /* 0x000fe4000fffe0ff */
[----:B--2---:R-:W-:Y:S02]  /*32c0*/  ULEA UR7, UR14, UR6, 0x3 ;  /* 0x000000060e077291 */ /* 0x004fe4000f8e18ff */
[----:B------:R-:W-:Y:S01]  /*32d0*/  UISETP.NE.AND UP0, UPT, UR16, URZ, UPT ;  /* 0x000000ff1000728c */ /* 0x000fe2000bf05270 */
[----:B----4-:R-:W-:Y:S10]  /*32e0*/  @P2 BRA `(.L_x_59) ;  /* 0x00000000000c2947 */ /* 0x010ff40003800000 */
[----:B-1----:R-:W-:Y:S04]  /*32f0*/  SHF.L.U32 R3, R8, 0x1f, RZ ;  /* 0x0000001f08037819 */ /* 0x002fe800000006ff */
[----:B------:R-:W1:Y:S02]  /*3300*/  SYNCS.PHASECHK.TRANS64.TRYWAIT P0, [UR7], R3 ;  /* 0x00000003ff0075a7 */ /* 0x000e640008001107 */
[----:B-1----:R-:W-:Y:S05]  /*3310*/  @!P0 BRA `(.L_x_60) ;  /* 0x00000034002c8947 */ /* 0x002fea0003800000 */
.L_x_59:
[----:B------:R-:W-:Y:S01]  /*3320*/  UISETP.NE.AND UP1, UPT, UR15, 0x1, UPT ;  /* 0x000000010f00788c */ /* 0x000fe2000bf25270 */
[----:B------:R-:W-:Y:S01]  /*3330*/  PLOP3.LUT P2, PT, PT, PT, PT, 0x80, 0x8 ;  /* 0x000000000008781c */ /* 0x000fe20003f4f070 */
[----:B------:R-:W-:Y:S02]  /*3340*/  UIADD3 UR17, UPT, UPT, UR14, 0x1, URZ ;  /* 0x000000010e117890 */ /* 0x000fe4000fffe0ff */
[----:B------:R-:W-:Y:S02]  /*3350*/  ULEA UR22, UR14, UR12, 0x7 ;  /* 0x0000000c0e167291 */ /* 0x000fe4000f8e38ff */
[----:B------:R-:W-:Y:S01]  /*3360*/  UISETP.NE.AND UP2, UPT, UR17, 0x7, UPT ;  /* 0x000000071100788c */ /* 0x000fe2000bf45270 */
[----:B------:R-:W-:Y:S01]  /*3370*/  PLOP3.LUT P0, PT, PT, PT, UP1, 0x80, 0x8 ;  /* 0x000000000008781c */ /* 0x000fe20003f0f018 */
[----:B------:R-:W-:Y:S02]  /*3380*/  ULEA UR24, UR14, UR11, 0x7 ;  /* 0x0000000b0e187291 */ /* 0x000fe4000f8e38ff */
[----:B------:R-:W-:Y:S02]  /*3390*/  USEL UR13, URZ, 0x1, UP2 ;  /* 0x00000001ff0d7887 */ /* 0x000fe40009000000 */
[----:B------:R-:W-:Y:S02]  /*33a0*/  USEL UR17, UR17, URZ, UP2 ;  /* 0x000000ff11117287 */ /* 0x000fe40009000000 */
[----:B------:R-:W-:Y:S02]  /*33b0*/  UIADD3 UR7, UPT, UPT, UR7, 0x38, URZ ;  /* 0x0000003807077890 */ /* 0x000fe4000fffe0ff */
[----:B------:R-:W-:Y:S01]  /*33c0*/  @UP1 ULEA UR4, UR17, UR6, 0x3 ;  /* 0x0000000611041291 */ /* 0x000fe2000f8e18ff */
[----:B------:R-:W-:Y:S01]  /*33d0*/  LOP3.LUT R8, R8, UR13, RZ, 0x3c, !PT ;  /* 0x0000000d08087c12 */ /* 0x000fe2000f8e3cff */
[----:B------:R-:W-:Y:S01]  /*33e0*/  UMOV UR23, 0xc0004010 ;  /* 0xc000401000177882 */ /* 0x000fe20000000000 */
[----:B------:R-:W-:Y:S01]  /*33f0*/  UMOV UR25, 0xc0004010 ;  /* 0xc000401000197882 */ /* 0x000fe20000000000 */
[----:B------:R-:W-:Y:S01]  /*3400*/  UIADD3 UR15, UPT, UPT, UR15, -0x1, URZ ;  /* 0xffffffff0f0f7890 */ /* 0x000fe2000fffe0ff */
[----:B-1----:R-:W-:Y:S01]  /*3410*/  @P0 SHF.L.U32 R0, R8, 0x1f, RZ ;  /* 0x0000001f08000819 */ /* 0x002fe200000006ff */
[----:B------:R-:W-:Y:S03]  /*3420*/  UMOV UR14, UR17 ;  /* 0x00000011000e7c82 */ /* 0x000fe60008000000 */
[----:B------:R2:W4:Y:S01]  /*3430*/  @P0 SYNCS.PHASECHK.TRANS64.TRYWAIT P2, [UR4], R0 ;  /* 0x00000000ff0005a7 */ /* 0x0005220008041104 */
[----:B------:R2:W-:Y:S01]  /*3440*/  UTCQMMA gdesc[UR24], gdesc[UR22], tmem[UR8], tmem[UR20], idesc[UR21], UP4 ;  /* 0x00ff1416180075ea */ /* 0x0005e2000a000308 */
[----:B------:R-:W-:Y:S01]  /*3450*/  UPLOP3.LUT UP4, UPT, UPT, UPT, UPT, 0x80, 0x8 ;  /* 0x000000000008789c */ /* 0x000fe20003f8f070 */
[----:B------:R2:W-:Y:S01]  /*3460*/  UTCBAR [UR7], URZ ;  /* 0x000000ff070073e9 */ /* 0x0005e200080000ff */
[----:B------:R-:W-:Y:S09]  /*3470*/  BRA.U UP0, `(.L_x_61) ;  /* 0xfffffffd008c7547 */ /* 0x000ff2000b83ffff */
.L_x_58:
[----:B------:R-:W-:Y:S01]  /*3480*/  UIADD3 UR18, UPT, UPT, UR18, 0x1, URZ ;  /* 0x0000000112127890 */ /* 0x000fe2000fffe0ff */
[C---:B------:R-:W-:Y:S01]  /*3490*/  ISETP.NE.AND P0, PT, R10.reuse, 0x2, PT ;  /* 0x000000020a00780c */ /* 0x040fe20003f05270 */
[----:B------:R-:W-:Y:S02]  /*34a0*/  UIADD3 UR9, UPT, UPT, UR9, 0xb0, URZ ;  /* 0x000000b009097890 */ /* 0x000fe4000fffe0ff */
[----:B------:R-:W-:Y:S01]  /*34b0*/  UISETP.NE.AND UP0, UPT, UR18, 0x4, UPT ;  /* 0x000000041200788c */ /* 0x000fe2000bf05270 */
[----:B-12---:R-:W-:Y:S02]  /*34c0*/  SEL R0, RZ, 0x1, P0 ;  /* 0x00000001ff007807 */ /* 0x006fe40000000000 */
[----:B------:R-:W-:Y:S01]  /*34d0*/  SEL R10, R10, RZ, P0 ;  /* 0x000000ff0a0a7207 */ /* 0x000fe20000000000 */
[----:B------:R-:W-:Y:S01]  /*34e0*/  USEL UR4, URZ, 0x1, UP0 ;  /* 0x00000001ff047887 */ /* 0x000fe20008000000 */
[----:B------:R-:W-:Y:S01]  /*34f0*/  LOP3.LUT R9, R9, R0, RZ, 0x3c, !PT ;  /* 0x0000000009097212 */ /* 0x000fe200078e3cff */
[----:B------:R-:W-:Y:S01]  /*3500*/  USEL UR18, UR18, URZ, UP0 ;  /* 0x000000ff12127287 */ /* 0x000fe20008000000 */
[----:B------:R1:W-:Y:S03]  /*3510*/  UTCBAR [UR9], URZ ;  /* 0x000000ff090073e9 */ /* 0x0003e600080000ff */
[----:B------:R-:W-:Y:S01]  /*3520*/  LOP3.LUT R11, R11, UR4, RZ, 0x3c, !PT ;  /* 0x000000040b0b7c12 */ /* 0x000fe2000f8e3cff */
[----:B------:R-:W-:Y:S07]  /*3530*/  @P1 BRA `(.L_x_62) ;  /* 0xfffffff800c41947 */ /* 0x000fee000383ffff */
[----:B------:R-:W2:Y:S01]  /*3540*/  S2UR UR4, SR_CgaCtaId ;  /* 0x00000000000479c3 */ /* 0x000ea20000008800 */
[----:B------:R-:W-:Y:S01]  /*3550*/  ELECT P0, URZ, PT ;  /* 0x0000000000ff782f */ /* 0x000fe20003800000 */
[----:B------:R-:W-:Y:S01]  /*3560*/  IMAD.MOV.U32 R0, RZ, RZ, 0x1 ;  /* 0x00000001ff007424 */ /* 0x000fe200078e00ff */
[----:B------:R-:W-:Y:S01]  /*3570*/  UIADD3 UR6, UPT, UPT, UR6, 0xd0, URZ ;  /* 0x000000d006067890 */ /* 0x000fe2000fffe0ff */
[----:B------:R-:W-:Y:S01]  /*3580*/  SHF.L.U32 R3, R11, 0x1f, RZ ;  /* 0x0000001f0b037819 */ /* 0x000fe200000006ff */
[----:B------:R-:W-:-:S03]  /*3590*/  UMOV UR5, 0x40 ;  /* 0x0000004000057882 */ /* 0x000fc60000000000 */
[----:B------:R-:W-:Y:S01]  /*35a0*/  UVIRTCOUNT.DEALLOC.SMPOOL 0x80 ;  /* 0x000000800000784c */ /* 0x000fe20000000000 */
[----:B--2---:R-:W-:Y:S02]  /*35b0*/  ULEA UR4, UR4, UR5, 0x18 ;  /* 0x0000000504047291 */ /* 0x004fe4000f8ec0ff */
[----:B------:R-:W-:-:S07]  /*35c0*/  ULEA UR5, UR18, UR6, 0x3 ;  /* 0x0000000612057291 */ /* 0x000fce000f8e18ff */
[----:B------:R2:W-:Y:S02]  /*35d0*/  @P0 STS.U8 [UR4+0x1c], R0 ;  /* 0x00001c00ff000988 */ /* 0x0005e40008000004 */
[----:B------:R-:W3:Y:S02]  /*35e0*/  SYNCS.PHASECHK.TRANS64.TRYWAIT P0, [UR5], R3 ;  /* 0x00000003ff0075a7 */ /* 0x000ee40008001105 */
[----:B--23--:R-:W-:Y:S05]  /*35f0*/  @!P0 BRA `(.L_x_63) ;  /* 0x00000030008c8947 */ /* 0x00cfea0003800000 */
.L_x_124:
[----:B------:R-:W-:-:S04]  /*3600*/  UIADD3 UR7, UPT, UPT, UR18, 0x1, URZ ;  /* 0x0000000112077890 */ /* 0x000fc8000fffe0ff */
[----:B------:R-:W-:-:S04]  /*3610*/  UISETP.NE.AND UP0, UPT, UR7, 0x4, UPT ;  /* 0x000000040700788c */ /* 0x000fc8000bf05270 */
[----:B------:R-:W-:Y:S02]  /*3620*/  USEL UR8, URZ, 0x1, UP0 ;  /* 0x00000001ff087887 */ /* 0x000fe40008000000 */
[----:B------:R-:W-:-:S04]  /*3630*/  USEL UR7, UR7, URZ, UP0 ;  /* 0x000000ff07077287 */ /* 0x000fc80008000000 */
[----:B------:R-:W-:Y:S01]  /*3640*/  ULEA UR5, UR7, UR6, 0x3 ;  /* 0x0000000607057291 */ /* 0x000fe2000f8e18ff */
[----:B------:R-:W-:-:S04]  /*3650*/  LOP3.LUT R2, R11, UR8, RZ, 0x3c, !PT ;  /* 0x000000080b027c12 */ /* 0x000fc8000f8e3cff */
[----:B--2---:R-:W-:-:S04]  /*3660*/  SHF.L.U32 R3, R2, 0x1f, RZ ;  /* 0x0000001f02037819 */ /* 0x004fc800000006ff */
[----:B------:R-:W2:Y:S02]  /*3670*/  SYNCS.PHASECHK.TRANS64.TRYWAIT P0, [UR5], R3 ;  /* 0x00000003ff0075a7 */ /* 0x000ea40008001105 */
[----:B--2---:R-:W-:Y:S05]  /*3680*/  @!P0 BRA `(.L_x_64) ;  /* 0x0000003000808947 */ /* 0x004fea0003800000 */
.L_x_126:
        /* <DEDUP_REMOVED lines=9> */
.L_x_128:
[----:B------:R-:W-:-:S04]  /*3720*/  UIADD3 UR7, UPT, UPT, UR7, 0x1, URZ ;  /* 0x0000000107077890 */ /* 0x000fc8000fffe0ff */
[----:B------:R-:W-:-:S04]  /*3730*/  UISETP.NE.AND UP0, UPT, UR7, 0x4, UPT ;  /* 0x000000040700788c */ /* 0x000fc8000bf05270 */
[----:B------:R-:W-:Y:S02]  /*3740*/  USEL UR5, URZ, 0x1, UP0 ;  /* 0x00000001ff057887 */ /* 0x000fe40008000000 */
[----:B------:R-:W-:-:S04]  /*3750*/  USEL UR7, UR7, URZ, UP0 ;  /* 0x000000ff07077287 */ /* 0x000fc80008000000 */
[----:B------:R-:W-:Y:S01]  /*3760*/  ULEA UR7, UR7, UR6, 0x3 ;  /* 0x0000000607077291 */ /* 0x000fe2000f8e18ff */
[----:B--2---:R-:W-:-:S04]  /*3770*/  LOP3.LUT R3, R2, UR5, RZ, 0x3c, !PT ;  /* 0x0000000502037c12 */ /* 0x004fc8000f8e3cff */
[----:B------:R-:W-:-:S04]  /*3780*/  SHF.L.U32 R3, R3, 0x1f, RZ ;  /* 0x0000001f03037819 */ /* 0x000fc800000006ff */
[----:B------:R-:W2:Y:S02]  /*3790*/  SYNCS.PHASECHK.TRANS64.TRYWAIT P0, [UR7], R3 ;  /* 0x00000003ff0075a7 */ /* 0x000ea40008001107 */
[----:B--2---:R-:W-:Y:S05]  /*37a0*/  @!P0 BRA `(.L_x_66) ;  /* 0x0000003000688947 */ /* 0x004fea0003800000 */
.L_x_130:
[----:B------:R-:W-:Y:S01]  /*37b0*/  NOP ;  /* 0x0000000000007918 */ /* 0x000fe20000000000 */
[----:B--2---:R-:W2:Y:S01]  /*37c0*/  LDS R0, [UR4+0x14] ;  /* 0x00001404ff007984 */ /* 0x004ea20008000800 */
[----:B------:R-:W-:Y:S01]  /*37d0*/  ULOP3.LUT UR6, UR19, 0xffff, URZ, 0xc0, !UPT ;  /* 0x0000ffff13067892 */ /* 0x000fe2000f8ec0ff */
[----:B------:R-:W-:Y:S01]  /*37e0*/  UMOV UR8, 0xffff ;  /* 0x0000ffff00087882 */ /* 0x000fe20000000000 */
[----:B------:R-:W-:Y:S02]  /*37f0*/  UMOV UR5, 0x1 ;  /* 0x0000000100057882 */ /* 0x000fe40000000000 */
[----:B------:R-:W-:-:S04]  /*3800*/  USHF.R.U32.HI UR6, URZ, 0x5, UR6 ;  /* 0x00000005ff067899 */ /* 0x000fc80008011606 */
[----:B------:R-:W-:Y:S02]  /*3810*/  USHF.L.U32 UR8, UR8, UR6, URZ ;  /* 0x0000000608087299 */ /* 0x000fe400080006ff */
[----:B------:R-:W-:-:S04]  /*3820*/  USHF.L.U32 UR5, UR5, UR6, URZ ;  /* 0x0000000605057299 */ /* 0x000fc800080006ff */
[----:B--2---:R-:W-:-:S04]  /*3830*/  LOP3.LUT R0, R0, UR8, RZ, 0xc0, !PT ;  /* 0x0000000800007c12 */ /* 0x004fc8000f8ec0ff */
[----:B------:R-:W-:-:S13]  /*3840*/  ISETP.NE.AND P0, PT, R0, UR8, PT ;  /* 0x0000000800007c0c */ /* 0x000fda000bf05270 */
[----:B------:R-:W-:Y:S05]  /*3850*/  @P0 BRA `(.L_x_67) ;  /* 0x0000000000580947 */ /* 0x000fea0003800000 */
[----:B------:R-:W2:Y:S02]  /*3860*/  LDS R0, [UR4+0x18] ;  /* 0x00001804ff007984 */ /* 0x000ea40008000800 */
[----:B--2---:R-:W-:-:S04]  /*3870*/  LOP3.LUT R0, R0, UR5, RZ, 0xc0, !PT ;  /* 0x0000000500007c12 */ /* 0x004fc8000f8ec0ff */
[----:B------:R-:W-:-:S13]  /*3880*/  ISETP.NE.AND P0, PT, R0, UR5, PT ;  /* 0x0000000500007c0c */ /* 0x000fda000bf05270 */
[----:B------:R-:W-:Y:S05]  /*3890*/  @P0 BRA `(.L_x_68) ;  /* 0x00000000003c0947 */ /* 0x000fea0003800000 */
[----:B------:R-:W2:Y:S01]  /*38a0*/  S2R R2, SR_LANEID ;  /* 0x0000000000027919 */ /* 0x000ea20000000000 */
[----:B------:R-:W-:Y:S01]  /*38b0*/  ULOP3.LUT UR8, URZ, UR8, URZ, 0x33, !UPT ;  /* 0x00000008ff087292 */ /* 0x000fe2000f8e33ff */
[----:B------:R-:W-:Y:S01]  /*38c0*/  LOP3.LUT R4, RZ, UR5, RZ, 0x33, !PT ;  /* 0x00000005ff047c12 */ /* 0x000fe2000f8e33ff */
[----:B------:R-:W-:Y:S02]  /*38d0*/  VOTEU.ANY UR7, UPT, PT ;  /* 0x0000000000077886 */ /* 0x000fe400038e0100 */
[----:B------:R-:W-:Y:S01]  /*38e0*/  UFLO.U32 UR7, UR7 ;  /* 0x00000007000772bd */ /* 0x000fe200080e0000 */
[----:B------:R-:W3:Y:S01]  /*38f0*/  REDUX UR5, R4 ;  /* 0x00000000040573c4 */ /* 0x000ee20000000000 */
[----:B------:R-:W-:-:S06]  /*3900*/  IMAD.U32 R0, RZ, RZ, UR8 ;  /* 0x00000008ff007e24 */ /* 0x000fcc000f8e00ff */
[----:B------:R1:W-:Y:S01]  /*3910*/  UTCATOMSWS.AND URZ, UR8 ;  /* 0x0000000800ff79e3 */ /* 0x0003e20008000000 */
[----:B------:R-:W4:Y:S01]  /*3920*/  REDUX UR6, R0 ;  /* 0x00000000000673c4 */ /* 0x000f220000000000 */
[----:B--2---:R-:W-:Y:S01]  /*3930*/  ISETP.EQ.U32.AND P0, PT, R2, UR7, PT ;  /* 0x0000000702007c0c */ /* 0x004fe2000bf02070 */
[----:B---3--:R-:W-:Y:S01]  /*3940*/  IMAD.U32 R2, RZ, RZ, UR5 ;  /* 0x00000005ff027e24 */ /* 0x008fe2000f8e00ff */
[----:B----4-:R-:W-:-:S11]  /*3950*/  MOV R3, UR6 ;  /* 0x0000000600037c02 */ /* 0x010fd60008000f00 */
[----:B------:R1:W-:Y:S04]  /*3960*/  @P0 ATOMS.AND RZ, [UR4+0x14], R3 ;  /* 0x00001403ffff098c */ /* 0x0003e8000a800004 */
[----:B------:R1:W-:Y:S01]  /*3970*/  @P0 ATOMS.AND RZ, [UR4+0x18], R2 ;  /* 0x00001802ffff098c */ /* 0x0003e2000a800004 */
[----:B------:R-:W-:Y:S05]  /*3980*/  BRA `(.L_x_69) ;  /* 0x0000000000147947 */ /* 0x000fea0003800000 */
.L_x_68:
[----:B------:R-:W-:Y:S02]  /*3990*/  MOV R2, 0x39b0 ;  /* 0x000039b000027802 */ /* 0x000fe40000000f00 */
[----:B-1--45:R-:W-:Y:S05]  /*39a0*/  CALL.REL.NOINC `($__internal_0_$__cuda_sm10x_tcgen05_guardrail_trap_col_being_dealloced_not_returned_by_alloc) ;  /* 0x0000003000847944 */ /* 0x032fea0003c00000 */
[----:B------:R-:W-:Y:S05]  /*39b0*/  BRA `(.L_x_69) ;  /* 0x0000000000087947 */ /* 0x000fea0003800000 */
.L_x_67:
[----:B------:R-:W-:Y:S02]  /*39c0*/  MOV R2, 0x39e0 ;  /* 0x000039e000027802 */ /* 0x000fe40000000f00 */
[----:B-1--45:R-:W-:Y:S05]  /*39d0*/  CALL.REL.NOINC `($__internal_2_$__cuda_sm10x_tcgen05_guardrail_trap_unallocated_columns_being_dealloced) ;  /* 0x0000003000907944 */ /* 0x032fea0003c00000 */
.L_x_69:
[----:B------:R-:W-:Y:S01]  /*39e0*/  NOP ;  /* 0x0000000000007918 */ /* 0x000fe20000000000 */
[----:B-1----:R-:W-:Y:S05]  /*39f0*/  EXIT ;  /* 0x000000000000794d */ /* 0x002fea0003800000 */
.L_x_51:
[----:B------:R-:W-:-:S09]  /*3a00*/  UISETP.NE.OR UP2, UPT, UR8, 0x3, !UP2 ;  /* 0x000000030800788c */ /* 0x000fd2000d745670 */
[----:B------:R-:W-:Y:S05]  /*3a10*/  BRA.U UP2, `(.L_x_70) ;  /* 0x0000000902c87547 */ /* 0x000fea000b800000 */
[----:B------:R-:W1:Y:S01]  /*3a20*/  LDCU.64 UR6, c[0x0][0x888] ;  /* 0x00011100ff0677ac */ /* 0x000e620008000a00 */
[----:B------:R-:W2:Y:S01]  /*3a30*/  LDC R0, c[0x0][0xb30] ;  /* 0x0002cc00ff007b82 */ /* 0x000ea20000000800 */
[----:B------:R-:W-:Y:S01]  /*3a40*/  IMAD.MOV.U32 R30, RZ, RZ, 0x1 ;  /* 0x00000001ff1e7424 */ /* 0x000fe200078e00ff */
[----:B------:R-:W-:Y:S01]  /*3a50*/  CS2R R28, SRZ ;  /* 0x00000000001c7805 */ /* 0x000fe2000001ff00 */
[----:B------:R-:W4:Y:S01]  /*3a60*/  LDCU.64 UR4, c[0x0][0x890] ;  /* 0x00011200ff0477ac */ /* 0x000f220008000a00 */
[----:B------:R-:W-:Y:S01]  /*3a70*/  IMAD.MOV.U32 R25, RZ, RZ, 0x1000 ;  /* 0x00001000ff197424 */ /* 0x000fe200078e00ff */
[----:B------:R-:W-:-:S03]  /*3a80*/  UMOV UR8, 0x400 ;  /* 0x0000040000087882 */ /* 0x000fc60000000000 */
[----:B------:R-:W3:Y:S01]  /*3a90*/  LDC R19, c[0x0][0x370] ;  /* 0x0000dc00ff137b82 */ /* 0x000ee20000000800 */
[----:B------:R-:W-:-:S07]  /*3aa0*/  UPLOP3.LUT UP1, UPT, UPT, UPT, UPT, 0x40, 0x4 ;  /* 0x000000000004789c */ /* 0x000fce0003f2e870 */
[----:B------:R-:W3:Y:S01]  /*3ab0*/  LDC R2, c[0x0][0xb0c] ;  /* 0x0002c300ff027b82 */ /* 0x000ee20000000800 */
[----:B-1----:R-:W-:Y:S02]  /*3ac0*/  UISETP.NE.U32.AND UP2, UPT, UR6, URZ, UPT ;  /* 0x000000ff0600728c */ /* 0x002fe4000bf45070 */
[----:B------:R-:W-:Y:S02]  /*3ad0*/  ULEA UR6, UR37, UR8, 0x18 ;  /* 0x0000000825067291 */ /* 0x000fe4000f8ec0ff */
[----:B------:R-:W-:Y:S02]  /*3ae0*/  UISETP.NE.AND.EX UP2, UPT, UR7, URZ, UPT, UP2 ;  /* 0x000000ff0700728c */ /* 0x000fe4000bf45320 */
[----:B------:R-:W-:Y:S01]  /*3af0*/  UIADD3 UR7, UPT, UPT, UR6, 0x70, URZ ;  /* 0x0000007006077890 */ /* 0x000fe2000fffe0ff */
[----:B------:R-:W1:Y:S01]  /*3b00*/  LDC R18, c[0x0][0xb20] ;  /* 0x0002c800ff127b82 */ /* 0x000e620000000800 */
[----:B----4-:R-:W-:Y:S01]  /*3b10*/  UISETP.NE.U32.AND UP3, UPT, UR4, URZ, UPT ;  /* 0x000000ff0400728c */ /* 0x010fe2000bf65070 */
[----:B--2---:R-:W-:Y:S01]  /*3b20*/  ISETP.NE.AND P1, PT, R0, 0x1, PT ;  /* 0x000000010000780c */ /* 0x004fe20003f25270 */
[----:B------:R-:W-:-:S02]  /*3b30*/  UPRMT UR37, UR37, 0x654, UR7 ;  /* 0x0000065425257896 */ /* 0x000fc40008000007 */
[----:B------:R-:W-:-:S03]  /*3b40*/  UISETP.NE.AND.EX UP3, UPT, UR5, URZ, UPT, UP3 ;  /* 0x000000ff0500728c */ /* 0x000fc6000bf65330 */
[----:B------:R-:W2:Y:S08]  /*3b50*/  LDC.64 R32, c[0x0][0x348] ;  /* 0x0000d200ff207b82 */ /* 0x000eb00000000a00 */
[----:B------:R-:W4:Y:S08]  /*3b60*/  LDC.64 R16, c[0x0][0xb10] ;  /* 0x0002c400ff107b82 */ /* 0x000f300000000a00 */
[----:B------:R-:W1:Y:S08]  /*3b70*/  LDC.64 R6, c[0x0][0xb18] ;  /* 0x0002c600ff067b82 */ /* 0x000e700000000a00 */
[----:B------:R-:W1:Y:S08]  /*3b80*/  LDC.64 R4, c[0x0][0xb28] ;  /* 0x0002ca00ff047b82 */ /* 0x000e700000000a00 */
[----:B---3--:R-:W1:Y:S02]  /*3b90*/  LDC R24, c[0x0][0x374] ;  /* 0x0000dd00ff187b82 */ /* 0x008e640000000800 */
.L_x_78:
[C---:B------:R-:W-:Y:S02]  /*3ba0*/  LEA R0, R29.reuse, UR6, 0x3 ;  /* 0x000000061d007c11 */ /* 0x040fe4000f8e18ff */
[----:B------:R-:W-:Y:S02]  /*3bb0*/  SHF.L.U32 R3, R28, 0x1f, RZ ;  /* 0x0000001f1c037819 */ /* 0x000fe400000006ff */
[----:B------:R-:W-:Y:S02]  /*3bc0*/  LEA R20, R29, UR6, 0x4 ;  /* 0x000000061d147c11 */ /* 0x000fe4000f8e20ff */
[----:B---3--:R-:W3:Y:S02]  /*3bd0*/  SYNCS.PHASECHK.TRANS64.TRYWAIT P0, [R0+URZ+0x90], R3 ;  /* 0x00009003000075a7 */ /* 0x008ee400080011ff */
[----:B---3--:R-:W-:Y:S05]  /*3be0*/  @!P0 BRA `(.L_x_71) ;  /* 0x0000002c00708947 */ /* 0x008fea0003800000 */
.L_x_131:
[----:B------:R-:W-:Y:S01]  /*3bf0*/  ISETP.GE.AND P0, PT, R40, 0x1, PT ;  /* 0x000000012800780c */ /* 0x000fe20003f06270 */
[----:B------:R-:W1:Y:S01]  /*3c00*/  LDS.128 R20, [R20+0x120] ;  /* 0x0001200014147984 */ /* 0x000e620000000c00 */
[----:B------:R-:W-:Y:S01]  /*3c10*/  ISETP.NE.U32.AND P4, PT, RZ, UR4, PT ;  /* 0x00000004ff007c0c */ /* 0x000fe2000bf85070 */
[----:B---3--:R-:W-:Y:S01]  /*3c20*/  VIADD R0, R0, 0xa0 ;  /* 0x000000a000007836 */ /* 0x008fe20000000000 */
[----:B------:R-:W-:Y:S02]  /*3c30*/  SHF.L.U32 R26, R30, 0x1f, RZ ;  /* 0x0000001f1e1a7819 */ /* 0x000fe400000006ff */
[----:B------:R-:W-:Y:S02]  /*3c40*/  ISETP.NE.AND.EX P4, PT, RZ, UR5, PT, P4 ;  /* 0x00000005ff007c0c */ /* 0x000fe4000bf85340 */
[----:B------:R-:W-:Y:S01]  /*3c50*/  PRMT R0, RZ, 0x654, R0 ;  /* 0x00000654ff007816 */ /* 0x000fe20000000000 */
[----:B------:R-:W-:Y:S01]  /*3c60*/  @!PT LDS RZ, [RZ] ;  /* 0x00000000fffff984 */ /* 0x000fe20000000800 */
[----:B------:R-:W-:Y:S01]  /*3c70*/  @!PT LDS RZ, [RZ] ;  /* 0x00000000fffff984 */ /* 0x000fe20000000800 */
[----:B------:R-:W-:Y:S01]  /*3c80*/  @!PT LDS RZ, [RZ] ;  /* 0x00000000fffff984 */ /* 0x000fe20000000800 */
[----:B------:R-:W-:Y:S01]  /*3c90*/  @!PT LDS RZ, [RZ] ;  /* 0x00000000fffff984 */ /* 0x000fe20000000800 */
[----:B------:R3:W-:Y:S06]  /*3ca0*/  MEMBAR.ALL.CTA ;  /* 0x0000000000007992 */ /* 0x0007ec0000008000 */
[----:B---3--:R-:W3:Y:S02]  /*3cb0*/  FENCE.VIEW.ASYNC.S ;  /* 0x00000000000073c6 */ /* 0x008ee40000000000 */
[----:B---3--:R3:W-:Y:S01]  /*3cc0*/  SYNCS.ARRIVE.TRANS64.RED.A1T0 RZ, [R0+URZ], RZ ;  /* 0x000000ff00ff79a7 */ /* 0x0087e200081004ff */
[----:B-1----:R-:W-:Y:S11]  /*3cd0*/  LOP3.LUT P3, RZ, R22, 0x1, RZ, 0xc0, !PT ;  /* 0x0000000116ff7812 */ /* 0x002ff6000786c0ff */
[----:B------:R-:W-:Y:S02]  /*3ce0*/  @!UPT UIADD3 URZ, UPT, UPT, URZ, URZ, URZ ;  /* 0x000000fffffff290 */ /* 0x000fe4000fffe0ff */
[----:B------:R-:W-:Y:S02]  /*3cf0*/  @P3 MOV R13, R20 ;  /* 0x00000014000d3202 */ /* 0x000fe40000000f00 */
[----:B------:R-:W-:Y:S01]  /*3d00*/  @P3 LOP3.LUT R8, R21, 0xffff, RZ, 0xc0, !PT ;  /* 0x0000ffff15083812 */ /* 0x000fe200078ec0ff */
[----:B---3--:R-:W-:Y:S06]  /*3d10*/  @!P0 BRA `(.L_x_72) ;  /* 0x0000000000a48947 */ /* 0x008fec0003800000 */
[----:B------:R-:W-:Y:S01]  /*3d20*/  IMAD.HI.U32 R31, R24, R7, RZ ;  /* 0x00000007181f7227 */ /* 0x000fe200078e00ff */
[----:B------:R-:W-:Y:S02]  /*3d30*/  ISETP.NE.AND P0, PT, R6, 0x1, PT ;  /* 0x000000010600780c */ /* 0x000fe40003f05270 */
[----:B------:R-:W-:Y:S01]  /*3d40*/  ISETP.NE.AND P2, PT, R40, 0x1, PT ;  /* 0x000000012800780c */ /* 0x000fe20003f45270 */
[----:B----4-:R-:W-:Y:S01]  /*3d50*/  IMAD.HI.U32 R34, R19, R16, RZ ;  /* 0x0000001013227227 */ /* 0x010fe200078e00ff */
[----:B------:R-:W-:Y:S02]  /*3d60*/  SHF.R.U32.HI R31, RZ, R18, R31 ;  /* 0x00000012ff1f7219 */ /* 0x000fe4000001161f */
[----:B------:R-:W-:Y:S01]  /*3d70*/  ISETP.NE.AND P5, PT, R2, 0x1, PT ;  /* 0x000000010200780c */ /* 0x000fe20003fa5270 */
[----:B------:R-:W-:Y:S01]  /*3d80*/  IMAD.HI.U32 R36, R13, R16, RZ ;  /* 0x000000100d247227 */ /* 0x000fe200078e00ff */
[----:B------:R-:W-:Y:S02]  /*3d90*/  SHF.R.U32.HI R34, RZ, R17, R34 ;  /* 0x00000011ff227219 */ /* 0x000fe40000011622 */
[----:B------:R-:W-:Y:S01]  /*3da0*/  SEL R3, R24, R31, !P0 ;  /* 0x0000001f18037207 */ /* 0x000fe20004000000 */
[C---:B------:R-:W-:Y:S01]  /*3db0*/  IMAD.HI.U32 R31, R8.reuse, R7, RZ ;  /* 0x00000007081f7227 */ /* 0x040fe200078e00ff */
[----:B------:R-:W-:Y:S02]  /*3dc0*/  SEL R11, R19, R34, !P5 ;  /* 0x00000022130b7207 */ /* 0x000fe40006800000 */
[----:B------:R-:W-:Y:S01]  /*3dd0*/  SHF.R.U32.HI R36, RZ, R17, R36 ;  /* 0x00000011ff247219 */ /* 0x000fe20000011624 */
[----:B------:R-:W-:Y:S01]  /*3de0*/  IMAD.HI.U32 R38, R3, R4, RZ ;  /* 0x0000000403267227 */ /* 0x000fe200078e00ff */
[----:B------:R-:W-:Y:S03]  /*3df0*/  SHF.R.U32.HI R31, RZ, R18, R31 ;  /* 0x00000012ff1f7219 */ /* 0x000fe6000001161f */
[----:B------:R-:W-:Y:S01]  /*3e00*/  IMAD.HI.U32 R34, R11, R4, RZ ;  /* 0x000000040b227227 */ /* 0x000fe200078e00ff */
[----:B------:R-:W-:Y:S02]  /*3e10*/  @P2 SHF.R.U32.HI R3, RZ, R5, R38 ;  /* 0x00000005ff032219 */ /* 0x000fe40000011626 */
[----:B------:R-:W-:Y:S02]  /*3e20*/  SEL R9, R8, R31, !P0 ;  /* 0x0000001f08097207 */ /* 0x000fe40004000000 */
[----:B------:R-:W-:Y:S01]  /*3e30*/  @P2 SHF.R.U32.HI R11, RZ, R5, R34 ;  /* 0x00000005ff0b2219 */ /* 0x000fe20000011622 */
[C---:B------:R-:W-:Y:S01]  /*3e40*/  IMAD R10, R40.reuse, R3, RZ ;  /* 0x00000003280a7224 */ /* 0x040fe200078e02ff */
[----:B------:R-:W-:Y:S01]  /*3e50*/  SEL R3, R13, R36, !P5 ;  /* 0x000000240d037207 */ /* 0x000fe20006800000 */
[C---:B------:R-:W-:Y:S03]  /*3e60*/  IMAD.HI.U32 R14, R9.reuse, R4, RZ ;  /* 0x00000004090e7227 */ /* 0x040fe600078e00ff */
[----:B------:R-:W-:Y:S01]  /*3e70*/  ISETP.GE.AND P0, PT, R9, R10, PT ;  /* 0x0000000a0900720c */ /* 0x000fe20003f06270 */
[C---:B------:R-:W-:Y:S01]  /*3e80*/  IMAD R12, R40.reuse, R11, RZ ;  /* 0x0000000b280c7224 */ /* 0x040fe200078e02ff */
[-C--:B------:R-:W-:Y:S04]  /*3e90*/  SHF.R.U32.HI R14, RZ, R5.reuse, R14 ;  /* 0x00000005ff0e7219 */ /* 0x080fe8000001160e */
[----:B------:R-:W-:Y:S02]  /*3ea0*/  ISETP.GE.OR P0, PT, R3, R12, P0 ;  /* 0x0000000c0300720c */ /* 0x000fe40000706670 */
[----:B------:R-:W-:Y:S05]  /*3eb0*/  SEL R15, R9, R14, !P2 ;  /* 0x0000000e090f7207 */ /* 0x000fea0005000000 */
[----:B------:R-:W-:Y:S04]  /*3ec0*/  IMAD.MOV R14, RZ, RZ, -R15 ;  /* 0x000000ffff0e7224 */ /* 0x000fe800078e0a0f */
[----:B------:R-:W-:Y:S02]  /*3ed0*/  IMAD R14, R40, R14, R9 ;  /* 0x0000000e280e7224 */ /* 0x000fe400078e0209 */
[C---:B------:R-:W-:Y:S05]  /*3ee0*/  @!P0 IMAD.HI.U32 R10, R3.reuse, R4, RZ ;  /* 0x00000004030a8227 */ /* 0x040fea00078e00ff */
[----:B------:R-:W-:Y:S04]  /*3ef0*/  @!P0 SHF.R.U32.HI R10, RZ, R5, R10 ;  /* 0x00000005ff0a8219 */ /* 0x000fe8000001160a */
[----:B------:R-:W-:Y:S01]  /*3f00*/  @!P0 SEL R0, R3, R10, !P2 ;  /* 0x0000000a03008207 */ /* 0x000fe20005000000 */
[----:B------:R-:W-:Y:S03]  /*3f10*/  IMAD.MOV R10, RZ, RZ, -R3 ;  /* 0x000000ffff0a7224 */ /* 0x000fe600078e0a03 */
[----:B------:R-:W-:Y:S01]  /*3f20*/  @!P0 IADD3 R15, PT, PT, R15, -R0, RZ ;  /* 0x800000000f0f8210 */ /* 0x000fe20007ffe0ff */
[----:B------:R-:W-:Y:S01]  /*3f30*/  @!P0 IMAD R0, R11, R14, R0 ;  /* 0x0000000e0b008224 */ /* 0x000fe200078e0200 */
[----:B------:R-:W-:Y:S01]  /*3f40*/  IADD3 R11, PT, PT, -R9, RZ, RZ ;  /* 0x000000ff090b7210 */ /* 0x000fe20007ffe1ff */
[----:B------:R-:W-:Y:S02]  /*3f50*/  IMAD R13, R2, R10, R13 ;  /* 0x0000000a020d7224 */ /* 0x000fe400078e020d */
[----:B------:R-:W-:Y:S02]  /*3f60*/  @!P0 IMAD R9, R15, R40, R3 ;  /* 0x000000280f098224 */ /* 0x000fe400078e0203 */
[----:B------:R-:W-:Y:S02]  /*3f70*/  @!P0 IMAD.MOV.U32 R3, RZ, RZ, R0 ;  /* 0x000000ffff038224 */ /* 0x000fe400078e0000 */
[----:B------:R-:W-:Y:S02]  /*3f80*/  IMAD R8, R6, R11, R8 ;  /* 0x0000000b06087224 */ /* 0x000fe400078e0208 */
[----:B------:R-:W-:Y:S02]  /*3f90*/  IMAD R13, R3, R2, R13 ;  /* 0x00000002030d7224 */ /* 0x000fe400078e020d */
[----:B------:R-:W-:Y:S02]  /*3fa0*/  IMAD R8, R9, R6, R8 ;  /* 0x0000000609087224 */ /* 0x000fe400078e0208 */
.L_x_72:
[----:B------:R-:W-:Y:S05]  /*3fb0*/  BRA.U UP1, `(.L_x_73) ;  /* 0x0000000101107547 */ /* 0x000fea000b800000 */
[----:B------:R-:W-:Y:S04]  /*3fc0*/  MOV R0, UR13 ;  /* 0x0000000d00007c02 */ /* 0x000fe80008000f00 */
[----:B------:R-:W-:Y:S04]  /*3fd0*/  SHF.L.U32 R3, R0, 0x1f, RZ ;  /* 0x0000001f00037819 */ /* 0x000fe800000006ff */
[----:B------:R-:W1:Y:S02]  /*3fe0*/  SYNCS.PHASECHK.TRANS64.TRYWAIT P0, [UR6+0x88], R3 ;  /* 0x00008803ff0075a7 */ /* 0x000e640008001106 */
[----:B-1----:R-:W-:Y:S05]  /*3ff0*/  @!P0 BRA `(.L_x_74) ;  /* 0x0000002800808947 */ /* 0x002fea0003800000 */
.L_x_73:
[----:B------:R-:W-:Y:S05]  /*4000*/  BRA.U !UP3, `(.L_x_75) ;  /* 0x000000010b347547 */ /* 0x000fea000b800000 */
[----:B------:R-:W-:Y:S01]  /*4010*/  UPLOP3.LUT UP0, UPT, UPT, UPT, UP2, 0x80, 0x8 ;  /* 0x000000000008789c */ /* 0x000fe20003f0f020 */
[----:B-1----:R-:W-:Y:S02]  /*4020*/  HFMA2 R0, -RZ, RZ, 0, 5.9604644775390625e-08 ;  /* 0x00000001ff007431 */ /* 0x002fe400000001ff */
[----:B------:R-:W-:Y:S03]  /*4030*/  IMAD.MOV.U32 R96, RZ, RZ, 0x1 ;  /* 0x00000001ff607424 */ /* 0x000fe600078e00ff */
[----:B------:R-:W-:Y:S05]  /*4040*/  PLOP3.LUT P0, PT, PT, PT, UP0, 0x80, 0x8 ;  /* 0x000000000008781c */ /* 0x000fea0003f0f008 */
[----:B------:R-:W1:Y:S01]  /*4050*/  @UP0 LDCU.64 UR8, c[0x0][0x888] ;  /* 0x00011100ff0807ac */ /* 0x000e620008000a00 */
[----:B------:R-:W-:Y:S07]  /*4060*/  @UP0 UIMAD UR7, UR36, UR4, URZ ;  /* 0x00000004240702a4 */ /* 0x000fee000f8e02ff */
[----:B------:R-:W-:Y:S01]  /*4070*/  @!P0 PRMT R96, R0, 0x7610, R96 ;  /* 0x0000761000608816 */ /* 0x000fe20000000060 */
[----:B-1----:R-:W-:Y:S03]  /*4080*/  @UP0 UIMAD.WIDE UR8, UR7, 0x4, UR8 ;  /* 0x00000004070808a5 */ /* 0x002fe6000f8e0208 */
[----:B------:R-:W1:Y:S03]  /*4090*/  @!UP0 LDCU UR7, c[0x0][0x880] ;  /* 0x00011000ff0787ac */ /* 0x000e660008000800 */
[----:B------:R-:W-:Y:S01]  /*40a0*/  IMAD.U32 R10, RZ, RZ, UR8 ;  /* 0x00000008ff0a7e24 */ /* 0x000fe2000f8e00ff */
[----:B------:R-:W-:Y:S05]  /*40b0*/  MOV R11, UR9 ;  /* 0x00000009000b7c02 */ /* 0x000fea0008000f00 */
[----:B-----5:R3:W5:Y:S02]  /*40c0*/  @P0 LDG.E R49, desc[UR40][R10.64] ;  /* 0x000000280a310981 */ /* 0x020764000c1e1900 */
[----:B-1-3--:R-:W-:Y:S07]  /*40d0*/  @!P0 IMAD.U32 R49, RZ, RZ, UR7 ;  /* 0x00000007ff318e24 */ /* 0x00afee000f8e00ff */
.L_x_75:
[----:B-----5:R-:W-:Y:S01]  /*40e0*/  @!P4 FSETP.EQ.AND P5, PT, R49, RZ, PT ;  /* 0x000000ff3100c20b */ /* 0x020fe20003fa2000 */
[----:B------:R-:W-:Y:S01]  /*40f0*/  @!UPT UIADD3 URZ, UPT, UPT, URZ, URZ, URZ ;  /* 0x000000fffffff290 */ /* 0x000fe2000fffe0ff */
[----:B------:R-:W-:Y:S11]  /*4100*/  @!P4 BRA `(.L_x_76) ;  /* 0x000000000014c947 */ /* 0x000ff60003800000 */
[----:B------:R-:W-:Y:S02]  /*4110*/  LOP3.LUT P0, RZ, R96, 0xff, RZ, 0xc0, !PT ;  /* 0x000000ff60ff7812 */ /* 0x000fe4000780c0ff */
[----:B------:R-:W-:Y:S04]  /*4120*/  PLOP3.LUT P5, PT, PT, PT, UP0, 0x80, 0x8 ;  /* 0x000000000008781c */ /* 0x000fe80003faf008 */
[----:B------:R-:W-:Y:S07]  /*4130*/  PLOP3.LUT P5, PT, P5, PT, PT, 0x8, 0x80 ;  /* 0x000000000080781c */ /* 0x000fee0002fae170 */
[----:B------:R-:W-:Y:S11]  /*4140*/  @P0 FSETP.EQ.AND P5, PT, R49, RZ, PT ;  /* 0x000000ff3100020b */ /* 0x000ff60003fa2000 */
[----:B------:R-:W-:Y:S02]  /*4150*/  @!UPT UIADD3 URZ, UPT, UPT, URZ, URZ, URZ ;  /* 0x000000fffffff290 */ /* 0x000fe4000fffe0ff */
.L_x_76:
[----:B------:R-:W3:Y:S01]  /*4160*/  SYNCS.PHASECHK.TRANS64.TRYWAIT P4, [UR6+0x78], R26 ;  /* 0x0000781aff0075a7 */ /* 0x000ee20008081106 */
[----:B------:R-:W-:Y:S01]  /*4170*/  @P3 SHF.R.U32.HI R27, RZ, 0x10, R21 ;  /* 0x00000010ff1b3819 */ /* 0x000fe20000011615 */
[----:B------:R-:W-:Y:S01]  /*4180*/  VIADD R29, R29, 0x1 ;  /* 0x000000011d1d7836 */ /* 0x000fe20000000000 */
[----:B------:R-:W5:Y:S08]  /*4190*/  LDC.64 R14, c[0x0][0xb10] ;  /* 0x0002c400ff0e7b82 */ /* 0x000f700000000a00 */
[----:B------:R-:W2:Y:S08]  /*41a0*/  LDC.64 R10, c[0x0][0xb18] ;  /* 0x0002c600ff0a7b82 */ /* 0x000eb00000000a00 */
[----:B-1----:R-:W1:Y:S08]  /*41b0*/  @!P1 LDC R0, c[0x0][0xb20] ;  /* 0x0002c800ff009b82 */ /* 0x002e700000000800 */
[----:B------:R-:W4:Y:S01]  /*41c0*/  @!P1 LDC R3, c[0x0][0xb0c] ;  /* 0x0002c300ff039b82 */ /* 0x000f220000000800 */
[----:B-----5:R-:W-:Y:S05]  /*41d0*/  @!P1 IMAD.HI.U32 R14, R13, R14, RZ ;  /* 0x0000000e0d0e9227 */ /* 0x020fea00078e00ff */
[----:B------:R-:W-:Y:S01]  /*41e0*/  @!P1 SHF.R.U32.HI R14, RZ, R15, R14 ;  /* 0x0000000fff0e9219 */ /* 0x000fe2000001160e */
[----:B--2---:R-:W-:Y:S01]  /*41f0*/  @!P1 IMAD.HI.U32 R11, R8, R11, RZ ;  /* 0x0000000b080b9227 */ /* 0x004fe200078e00ff */
[----:B------:R-:W-:Y:S04]  /*4200*/  @!P1 ISETP.NE.AND P0, PT, R10, 0x1, PT ;  /* 0x000000010a00980c */ /* 0x000fe80003f05270 */
[----:B-1----:R-:W-:Y:S02]  /*4210*/  @!P1 SHF.R.U32.HI R9, RZ, R0, R11 ;  /* 0x00000000ff099219 */ /* 0x002fe4000001160b */
[----:B----4-:R-:W-:Y:S02]  /*4220*/  @!P1 ISETP.NE.AND P2, PT, R3, 0x1, PT ;  /* 0x000000010300980c */ /* 0x010fe40003f45270 */
[----:B------:R-:W-:Y:S02]  /*4230*/  @!P1 SEL R9, R8, R9, !P0 ;  /* 0x0000000908099207 */ /* 0x000fe40004000000 */
[----:B------:R-:W-:Y:S02]  /*4240*/  ELECT P0, URZ, PT ;  /* 0x0000000000ff782f */ /* 0x000fe40003800000 */
[----:B------:R-:W-:Y:S05]  /*4250*/  @!P1 SEL R14, R13, R14, !P2 ;  /* 0x0000000e0d0e9207 */ /* 0x000fea0005000000 */
[----:B------:R-:W-:Y:S02]  /*4260*/  @!P1 IMAD.IADD R0, R9, 0x1, -R14 ;  /* 0x0000000109009824 */ /* 0x000fe400078e0a0e */
[----:B------:R-:W-:Y:S02]  /*4270*/  @!P1 IMAD.IADD R9, R14, 0x1, -R9 ;  /* 0x000000010e099824 */ /* 0x000fe400078e0a09 */
[----:B------:R-:W-:Y:S02]  /*4280*/  @!P1 IMAD R13, R0, R3, R13 ;  /* 0x00000003000d9224 */ /* 0x000fe400078e020d */
[----:B------:R-:W-:Y:S01]  /*4290*/  @!P1 IMAD R8, R9, R10, R8 ;  /* 0x0000000a09089224 */ /* 0x000fe200078e0208 */
[----:B---3--:R-:W-:Y:S06]  /*42a0*/  @!P4 BRA `(.L_x_77) ;  /* 0x0000002400ecc947 */ /* 0x008fec0003800000 */
.L_x_134:
[----:B------:R-:W-:Y:S01]  /*42b0*/  PLOP3.LUT P5, PT, P5, P0, PT, 0xf2, 0x2f ;  /* 0x00000000002f781c */ /* 0x000fe20002fa1e72 */
[----:B------:R-:W-:Y:S01]  /*42c0*/  UMOV UR14, 0x0 ;  /* 0x00000000000e7882 */ /* 0x000fe20000000000 */
[----:B------:R-:W-:Y:S01]  /*42d0*/  LOP3.LUT R30, R30, 0x1, RZ, 0x3c, !PT ;  /* 0x000000011e1e7812 */ /* 0x000fe200078e3cff */
[----:B------:R-:W-:Y:S01]  /*42e0*/  UMOV UR15, 0x10000000 ;  /* 0x10000000000f7882 */ /* 0x000fe20000000000 */
[----:B------:R-:W-:Y:S01]  /*42f0*/  UMOV UR12, UR36 ;  /* 0x00000024000c7c82 */ /* 0x000fe20008000000 */
[----:B------:R-:W-:Y:S08]  /*4300*/  @P3 R2UR UR36, R27 ;  /* 0x000000001b2432ca */ /* 0x000ff000000e0000 */
[----:B-1----:R-:W-:Y:S01]  /*4310*/  @!P5 IADD3 R3, P0, PT, R32, 0x580, RZ ;  /* 0x000005802003d810 */ /* 0x002fe20007f1e0ff */
[----:B------:R-:W-:Y:S01]  /*4320*/  @!P5 IMAD.SHL.U32 R91, R91, 0x40, RZ ;  /* 0x000000405b5bd824 */ /* 0x000fe200078e00ff */
[----:B------:R-:W-:Y:S01]  /*4330*/  VOTEU.ALL UP1, P5 ;  /* 0x0000000000ff7886 */ /* 0x000fe20002820000 */
[----:B------:R-:W-:Y:S01]  /*4340*/  @!P5 IMAD.SHL.U32 R97, R97, 0x40, RZ ;  /* 0x000000406161d824 */ /* 0x000fe200078e00ff */
[----:B------:R-:W-:Y:S01]  /*4350*/  @!P5 R2UR UR8, R3 ;  /* 0x000000000308d2ca */ /* 0x000fe200000e0000 */
[----:B------:R-:W-:Y:S01]  /*4360*/  @!P5 IMAD.X R0, RZ, RZ, R33, P0 ;  /* 0x000000ffff00d224 */ /* 0x000fe200000e0621 */
[----:B------:R-:W-:Y:S01]  /*4370*/  @!P5 R2UR UR10, R91 ;  /* 0x000000005b0ad2ca */ /* 0x000fe200000e0000 */
[----:B------:R-:W-:Y:S01]  /*4380*/  @!UP1 UIADD3 UR9, UPT, UPT, UR6, 0x70, URZ ;  /* 0x0000007006099890 */ /* 0x000fe2000fffe0ff */
[----:B------:R-:W-:Y:S01]  /*4390*/  @!P5 R2UR UR11, R97 ;  /* 0x00000000610bd2ca */ /* 0x000fe200000e0000 */
[----:B------:R-:W-:Y:S01]  /*43a0*/  IMAD.IADD R91, R8, 0x1, R79 ;  /* 0x00000001085b7824 */ /* 0x000fe200078e024f */
[----:B------:R-:W-:Y:S01]  /*43b0*/  @!P5 R2UR UR7, R0 ;  /* 0x000000000007d2ca */ /* 0x000fe200000e0000 */
[----:B------:R-:W-:Y:S01]  /*43c0*/  IMAD.IADD R97, R13, 0x1, R90 ;  /* 0x000000010d617824 */ /* 0x000fe200078e025a */
[C---:B------:R-:W-:Y:S04]  /*43d0*/  ISETP.NE.AND P0, PT, R29.reuse, 0x2, PT ;  /* 0x000000021d00780c */ /* 0x040fe80003f05270 */
[----:B------:R-:W-:Y:S01]  /*43e0*/  SEL R3, RZ, 0x1, P0 ;  /* 0x00000001ff037807 */ /* 0x000fe20000000000 */
[----:B------:R-:W-:Y:S01]  /*43f0*/  IMAD.U32 R10, RZ, RZ, UR8 ;  /* 0x00000008ff0a7e24 */ /* 0x000fe2000f8e00ff */
[----:B------:R-:W-:Y:S01]  /*4400*/  @!UP1 UIADD3 UR8, UPT, UPT, UR6, 0x200, URZ ;  /* 0x0000020006089890 */ /* 0x000fe2000fffe0ff */
[----:B------:R-:W-:Y:S01]  /*4410*/  SEL R29, R29, RZ, P0 ;  /* 0x000000ff1d1d7207 */ /* 0x000fe20000000000 */
[----:B------:R-:W-:Y:S01]  /*4420*/  VOTEU.ALL UP1, P5 ;  /* 0x0000000000ff7886 */ /* 0x000fe20002820000 */
[----:B------:R-:W-:Y:S02]  /*4430*/  LOP3.LUT R28, R28, R3, RZ, 0x3c, !PT ;  /* 0x000000031c1c7212 */ /* 0x000fe400078e3cff */
[----:B------:R-:W-:Y:S01]  /*4440*/  IMAD.U32 R11, RZ, RZ, UR7 ;  /* 0x00000007ff0b7e24 */ /* 0x000fe2000f8e00ff */
[----:B------:R-:W-:Y:S04]  /*4450*/  @!P5 R2UR UR16, R10 ;  /* 0x000000000a10d2ca */ /* 0x000fe800000e0000 */
[----:B------:R-:W-:Y:S11]  /*4460*/  @!P5 R2UR UR17, R11 ;  /* 0x000000000b11d2ca */ /* 0x000ff600000e0000 */
[----:B------:R-:W-:Y:S02]  /*4470*/  @!UPT UIADD3 URZ, UPT, UPT, URZ, URZ, URZ ;  /* 0x000000fffffff290 */ /* 0x000fe4000fffe0ff */
[----:B------:R3:W-:Y:S01]  /*4480*/  @!UP1 UTMALDG.3D [UR8], [UR16], desc[UR14] ;  /* 0x00000e08100095b4 */ /* 0x0007e20008011000 */
[----:B------:R3:W-:Y:S01]  /*4490*/  @!P5 SYNCS.ARRIVE.TRANS64.RED.A0TR RZ, [UR6+0x70], R25 ;  /* 0x00007019ffffd9a7 */ /* 0x0007e20008300406 */
[----:B------:R-:W-:Y:S01]  /*44a0*/  UPLOP3.LUT UP1, UPT, UPT, UPT, UPT, 0x80, 0x8 ;  /* 0x000000000008789c */ /* 0x000fe20003f2f070 */
[----:B------:R-:W-:Y:S01]  /*44b0*/  SYNCS.ARRIVE.TRANS64.RED.A1T0 RZ, [UR37], RZ ;  /* 0x000000ffffff79a7 */ /* 0x000fe20008100425 */
[----:B------:R-:W-:Y:S09]  /*44c0*/  @P3 BRA `(.L_x_78) ;  /* 0xfffffff400b43947 */ /* 0x000ff2000383ffff */
[----:B------:R-:W-:Y:S07]  /*44d0*/  MOV R0, UR6 ;  /* 0x0000000600007c02 */ /* 0x000fee0008000f00 */
.L_x_79:
[----:B-1----:R-:W-:-:S04]  /*44e0*/  SHF.L.U32 R3, R30, 0x1f, RZ ;  /* 0x0000001f1e037819 */ /* 0x002fc800000006ff */
[----:B------:R1:W2:Y:S03]  /*44f0*/  SYNCS.PHASECHK.TRANS64.TRYWAIT P0, [R0+URZ+0x78], R3 ;  /* 0x00007803000075a7 */ /* 0x0002a600080011ff */
[----:B--2---:R-:W-:Y:S05]  /*4500*/  @!P0 NANOSLEEP.SYNCS 0x989680 ;  /* 0x009896800000895d */ /* 0x004fea0003900000 */
[----:B------:R-:W2:Y:S02]  /*4510*/  @!P0 SYNCS.PHASECHK.TRANS64 P0, [R0+URZ+0x78], R3 ;  /* 0x00007803000085a7 */ /* 0x000ea400080010ff */
[----:B--23--:R-:W-:Y:S05]  /*4520*/  @P0 EXIT ;  /* 0x000000000000094d */ /* 0x00cfea0003800000 */
[----:B------:R-:W-:Y:S05]  /*4530*/  BRA `(.L_x_79) ;  /* 0xfffffffc00e87947 */ /* 0x000fea000383ffff */
.L_x_70:
[----:B------:R-:W-:-:S06]  /*4540*/  UISETP.GE.AND UP1, UPT, UR8, 0x4, UPT ;  /* 0x000000040800788c */ /* 0x000fcc000bf26270 */
[----:B------:R-:W-:-:S13]  /*4550*/  PLOP3.LUT P0, PT, PT, PT, UP1, 0x80, 0x8 ;  /* 0x000000000008781c */ /* 0x000fda0003f0f018 */
[----:B------:R-:W-:Y:S05]  /*4560*/  @!P0 EXIT ;  /* 0x000000000000894d */ /* 0x000fea0003800000 */
[----:B------:R-:W-:Y:S01]  /*4570*/  BAR.SYNC.DEFER_BLOCKING 0x6, 0xa0 ;  /* 0x0182800000007b1d */ /* 0x000fe20000010000 */
[C---:B------:R-:W-:Y:S02]  /*4580*/  IMAD.SHL.U32 R5, R101.reuse, 0x40, RZ ;  /* 0x0000004065057824 */ /* 0x040fe400078e00ff */
[----:B------:R-:W-:Y:S02]  /*4590*/  HFMA2 R111, -RZ, RZ, 0, 0 ;  /* 0x00000000ff6f7431 */ /* 0x000fe400000001ff */
[C---:B------:R-:W-:Y:S01]  /*45a0*/  IMAD.SHL.U32 R0, R101.reuse, 0x20, RZ ;  /* 0x0000002065007824 */ /* 0x040fe200078e00ff */
[----:B------:R-:W-:Y:S01]  /*45b0*/  CS2R R106, SRZ ;  /* 0x00000000006a7805 */ /* 0x000fe2000001ff00 */
[----:B------:R-:W-:Y:S01]  /*45c0*/  IMAD.SHL.U32 R2, R101, 0x2, RZ ;  /* 0x0000000265027824 */ /* 0x000fe200078e00ff */
[----:B------:R-:W-:Y:S01]  /*45d0*/  UMOV UR43, 0x400 ;  /* 0x00000400002b7882 */ /* 0x000fe20000000000 */
[----:B------:R-:W1:Y:S01]  /*45e0*/  LDC R99, c[0x0][0x370] ;  /* 0x0000dc00ff637b82 */ /* 0x000e620000000800 */
[----:B------:R-:W-:Y:S01]  /*45f0*/  ULEA UR43, UR37, UR43, 0x18 ;  /* 0x0000002b252b7291 */ /* 0x000fe2000f8ec0ff */
[----:B------:R-:W-:Y:S01]  /*4600*/  LOP3.LUT R7, R5, 0x180, RZ, 0xc0, !PT ;  /* 0x0000018005077812 */ /* 0x000fe200078ec0ff */
[C---:B------:R-:W-:Y:S01]  /*4610*/  IMAD.SHL.U32 R103, R101.reuse, 0x8, RZ ;  /* 0x0000000865677824 */ /* 0x040fe200078e00ff */
[----:B------:R-:W-:Y:S01]  /*4620*/  LOP3.LUT R0, R0, 0xc00, RZ, 0xc0, !PT ;  /* 0x00000c0000007812 */ /* 0x000fe200078ec0ff */
[----:B------:R-:W-:Y:S01]  /*4630*/  IMAD.U32 R46, R101, 0x10000, RZ ;  /* 0x00010000652e7824 */ /* 0x000fe200078e00ff */
[----:B------:R-:W-:Y:S01]  /*4640*/  LOP3.LUT R2, R7, 0x20, R2, 0xf8, !PT ;  /* 0x0000002007027812 */ /* 0x000fe200078ef802 */
[----:B------:R-:W-:Y:S01]  /*4650*/  UIADD3 UR4, UPT, UPT, UR43, 0x1200, URZ ;  /* 0x000012002b047890 */ /* 0x000fe2000fffe0ff */
[----:B------:R-:W2:Y:S01]  /*4660*/  LDC R42, c[0x0][0xb0c] ;  /* 0x0002c300ff2a7b82 */ /* 0x000ea20000000800 */
[----:B------:R-:W-:Y:S01]  /*4670*/  LOP3.LUT R0, R0, 0x40, R5, 0xf8, !PT ;  /* 0x0000004000007812 */ /* 0x000fe200078ef805 */
[----:B------:R-:W-:Y:S01]  /*4680*/  IMAD.MOV.U32 R44, RZ, RZ, RZ ;  /* 0x000000ffff2c7224 */ /* 0x000fe200078e00ff */
[----:B------:R-:W-:Y:S01]  /*4690*/  LOP3.LUT R103, R2, 0x30, R103, 0x78, !PT ;  /* 0x0000003002677812 */ /* 0x000fe200078e7867 */
[----:B------:R-:W-:Y:S01]  /*46a0*/  IMAD.MOV.U32 R108, RZ, RZ, RZ ;  /* 0x000000ffff6c7224 */ /* 0x000fe200078e00ff */
[----:B------:R-:W-:Y:S01]  /*46b0*/  LOP3.LUT R0, R0, 0x200, R5, 0xf8, !PT ;  /* 0x0000020000007812 */ /* 0x000fe200078ef805 */
[----:B------:R-:W-:Y:S01]  /*46c0*/  IMAD.SHL.U32 R5, R101, 0x10, RZ ;  /* 0x0000001065057824 */ /* 0x000fe200078e00ff */
[----:B------:R-:W-:Y:S01]  /*46d0*/  LOP3.LUT R46, R46, 0x600000, RZ, 0xc0, !PT ;  /* 0x006000002e2e7812 */ /* 0x000fe200078ec0ff */
[----:B------:R-:W4:Y:S01]  /*46e0*/  LDC R98, c[0x0][0xb20] ;  /* 0x0002c800ff627b82 */ /* 0x000f220000000800 */
[----:B------:R-:W3:Y:S01]  /*46f0*/  LDS R3, [UR43+0x140] ;  /* 0x0001402bff037984 */ /* 0x000ee20008000800 */
[----:B------:R-:W-:Y:S01]  /*4700*/  LOP3.LUT R103, R0, R103, RZ, 0xfc, !PT ;  /* 0x0000006700677212 */ /* 0x000fe200078efcff */
[----:B------:R-:W-:Y:S01]  /*4710*/  IMAD.U32 R109, RZ, RZ, UR4 ;  /* 0x00000004ff6d7e24 */ /* 0x000fe2000f8e00ff */
[----:B------:R-:W-:Y:S01]  /*4720*/  LOP3.LUT R5, R5, 0x20, RZ, 0xc0, !PT ;  /* 0x0000002005057812 */ /* 0x000fe200078ec0ff */
[----:B------:R-:W1:Y:S01]  /*4730*/  LDCU.64 UR46, c[0x0][0x348] ;  /* 0x00006900ff2e77ac */ /* 0x000e620008000a00 */
[----:B------:R-:W-:-:S02]  /*4740*/  IADD3 R102, PT, PT, R103, UR43, RZ ;  /* 0x0000002b67667c10 */ /* 0x000fc4000fffe0ff */
[----:B------:R-:W1:Y:S01]  /*4750*/  LDC R41, c[0x0][0xb30] ;  /* 0x0002cc00ff297b82 */ /* 0x000e620000000800 */
[----:B------:R-:W1:Y:S01]  /*4760*/  LDCU.64 UR38, c[0x0][0x888] ;  /* 0x00011100ff2677ac */ /* 0x000e620008000a00 */
[----:B------:R-:W-:Y:S01]  /*4770*/  IADD3 R102, PT, PT, -R5, 0x200, R102 ;  /* 0x0000020005667810 */ /* 0x000fe20007ffe166 */
[----:B------:R-:W-:-:S05]  /*4780*/  UIADD3 UR42, UPT, UPT, UR43, 0x200, URZ ;  /* 0x000002002b2a7890 */ /* 0x000fca000fffe0ff */
[----:B------:R-:W1:Y:S08]  /*4790*/  LDC.64 R88, c[0x0][0xb10] ;  /* 0x0002c400ff587b82 */ /* 0x000e700000000a00 */
[----:B------:R-:W1:Y:S08]  /*47a0*/  LDC.64 R38, c[0x0][0xb18] ;  /* 0x0002c600ff267b82 */ /* 0x000e700000000a00 */
[----:B------:R-:W1:Y:S08]  /*47b0*/  LDC.64 R84, c[0x0][0x888] ;  /* 0x00022200ff547b82 */ /* 0x000e700000000a00 */
[----:B------:R-:W1:Y:S01]  /*47c0*/  LDC.64 R36, c[0x0][0xb28] ;  /* 0x0002ca00ff247b82 */ /* 0x000e620000000a00 */
[----:B---3--:R-:W-:-:S07]  /*47d0*/  IMAD.IADD R46, R3, 0x1, R46 ;  /* 0x00000001032e7824 */ /* 0x008fce00078e022e */
[----:B------:R-:W3:Y:S08]  /*47e0*/  LDC.64 R86, c[0x0][0x890] ;  /* 0x00022400ff567b82 */ /* 0x000ef00000000a00 */
[----:B------:R-:W1:Y:S08]  /*47f0*/  LDC.64 R82, c[0x0][0x8b0] ;  /* 0x00022c00ff527b82 */ /* 0x000e700000000a00 */
[----:B------:R-:W1:Y:S08]  /*4800*/  LDC.64 R80, c[0x0][0x8a8] ;  /* 0x00022a00ff507b82 */ /* 0x000e700000000a00 */
[----:B--2-4-:R-:W1:Y:S02]  /*4810*/  LDC R100, c[0x0][0x374] ;  /* 0x0000dd00ff647b82 */ /* 0x014e640000000800 */
.L_x_97:
[----:B------:R-:W-:Y:S02]  /*4820*/  LEA R0, R111, UR43, 0x3 ;  /* 0x0000002b6f007c11 */ /* 0x000fe4000f8e18ff */
[----:B------:R-:W-:Y:S02]  /*4830*/  SHF.L.U32 R3, R107, 0x1f, RZ ;  /* 0x0000001f6b037819 */ /* 0x000fe400000006ff */
[----:B------:R-:W-:Y:S02]  /*4840*/  LEA R16, R111, UR43, 0x4 ;  /* 0x0000002b6f107c11 */ /* 0x000fe4000f8e20ff */
[----:B--2---:R-:W2:Y:S02]  /*4850*/  SYNCS.PHASECHK.TRANS64.TRYWAIT P0, [R0+URZ+0x90], R3 ;  /* 0x00009003000075a7 */ /* 0x004ea400080011ff */
[----:B-12---:R-:W-:Y:S05]  /*4860*/  @!P0 BRA `(.L_x_80) ;  /* 0x0000002000948947 */ /* 0x006fea0003800000 */
.L_x_135:
[----:B------:R-:W4:Y:S01]  /*4870*/  LDC.64 R12, c[0x0][0xb10] ;  /* 0x0002c400ff0c7b82 */ /* 0x000f220000000a00 */
[----:B------:R-:W3:Y:S01]  /*4880*/  LDS.128 R16, [R16+0x120] ;  /* 0x0001200010107984 */ /* 0x000ee20000000c00 */
[----:B-1----:R-:W-:Y:S01]  /*4890*/  ISETP.NE.AND P1, PT, R41, 0x1, PT ;  /* 0x000000012900780c */ /* 0x002fe20003f25270 */
[----:B--2---:R-:W-:Y:S01]  /*48a0*/  VIADD R0, R0, 0xa0 ;  /* 0x000000a000007836 */ /* 0x004fe20000000000 */
[----:B------:R-:W-:Y:S04]  /*48b0*/  ISETP.GE.AND P0, PT, R40, 0x1, PT ;  /* 0x000000012800780c */ /* 0x000fe80003f06270 */
[----:B------:R-:W1:Y:S01]  /*48c0*/  LDC.64 R10, c[0x0][0xb18] ;  /* 0x0002c600ff0a7b82 */ /* 0x000e620000000a00 */
[----:B------:R-:W-:Y:S01]  /*48d0*/  PRMT R0, RZ, 0x654, R0 ;  /* 0x00000654ff007816 */ /* 0x000fe20000000000 */
[----:B------:R-:W-:Y:S01]  /*48e0*/  @!PT LDS RZ, [RZ] ;  /* 0x00000000fffff984 */ /* 0x000fe20000000800 */
[----:B------:R-:W-:Y:S01]  /*48f0*/  @!PT LDS RZ, [RZ] ;  /* 0x00000000fffff984 */ /* 0x000fe20000000800 */
[----:B------:R-:W-:Y:S01]  /*4900*/  @!PT LDS RZ, [RZ] ;  /* 0x00000000fffff984 */ /* 0x000fe20000000800 */
[----:B------:R-:W-:Y:S01]  /*4910*/  @!PT LDS RZ, [RZ] ;  /* 0x00000000fffff984 */ /* 0x000fe20000000800 */
[----:B------:R2:W-:Y:S06]  /*4920*/  MEMBAR.ALL.CTA ;  /* 0x0000000000007992 */ /* 0x0005ec0000008000 */
[----:B--2---:R-:W2:Y:S01]  /*4930*/  FENCE.VIEW.ASYNC.S ;  /* 0x00000000000073c6 */ /* 0x004ea20000000000 */
[----:B------:R-:W1:Y:S08]  /*4940*/  @!P1 LDC R14, c[0x0][0xb20] ;  /* 0x0002c800ff0e9b82 */ /* 0x000e700000000800 */
[----:B------:R-:W1:Y:S01]  /*4950*/  @!P1 LDC R9, c[0x0][0xb0c] ;  /* 0x0002c300ff099b82 */ /* 0x000e620000000800 */
[----:B--2---:R2:W-:Y:S01]  /*4960*/  SYNCS.ARRIVE.TRANS64.RED.A1T0 RZ, [R0+URZ], RZ ;  /* 0x000000ff00ff79a7 */ /* 0x0045e200081004ff */
[----:B---3--:R-:W-:Y:S04]  /*4970*/  LOP3.LUT P4, RZ, R18, 0x1, RZ, 0xc0, !PT ;  /* 0x0000000112ff7812 */ /* 0x008fe8000788c0ff */
[----:B------:R-:W-:Y:S09]  /*4980*/  P2R R110, PR, RZ, 0x10 ;  /* 0x00000010ff6e7803 */ /* 0x000ff20000000000 */
[----:B------:R-:W-:Y:S02]  /*4990*/  @P4 MOV R45, R16 ;  /* 0x00000010002d4202 */ /* 0x000fe40000000f00 */
[----:B------:R-:W-:Y:S01]  /*49a0*/  @P4 LOP3.LUT R43, R17, 0xffff, RZ, 0xc0, !PT ;  /* 0x0000ffff112b4812 */ /* 0x000fe200078ec0ff */
[----:B--2-4-:R-:W-:Y:S06]  /*49b0*/  @!P0 BRA `(.L_x_81) ;  /* 0x0000000000a48947 */ /* 0x014fec0003800000 */
[----:B------:R-:W-:Y:S01]  /*49c0*/  IMAD.HI.U32 R21, R100, R39, RZ ;  /* 0x0000002764157227 */ /* 0x000fe200078e00ff */
[----:B------:R-:W-:Y:S02]  /*49d0*/  ISETP.NE.AND P0, PT, R38, 0x1, PT ;  /* 0x000000012600780c */ /* 0x000fe40003f05270 */
[----:B------:R-:W-:Y:S01]  /*49e0*/  ISETP.NE.AND P2, PT, R40, 0x1, PT ;  /* 0x000000012800780c */ /* 0x000fe20003f45270 */
[----:B------:R-:W-:Y:S01]  /*49f0*/  IMAD.HI.U32 R20, R99, R88, RZ ;  /* 0x0000005863147227 */ /* 0x000fe200078e00ff */
[----:B------:R-:W-:Y:S02]  /*4a00*/  SHF.R.U32.HI R21, RZ, R98, R21 ;  /* 0x00000062ff157219 */ /* 0x000fe40000011615 */
[----:B------:R-:W-:Y:S01]  /*4a10*/  ISETP.NE.AND P3, PT, R42, 0x1, PT ;  /* 0x000000012a00780c */ /* 0x000fe20003f65270 */
[----:B------:R-:W-:Y:S01]  /*4a20*/  IMAD.HI.U32 R24, R45, R88, RZ ;  /* 0x000000582d187227 */ /* 0x000fe200078e00ff */
[----:B------:R-:W-:Y:S02]  /*4a30*/  SHF.R.U32.HI R20, RZ, R89, R20 ;  /* 0x00000059ff147219 */ /* 0x000fe40000011614 */
[----:B------:R-:W-:Y:S01]  /*4a40*/  SEL R3, R100, R21, !P0 ;  /* 0x0000001564037207 */ /* 0x000fe20004000000 */
[----:B------:R-:W-:Y:S01]  /*4a50*/  IMAD.HI.U32 R21, R43, R39, RZ ;  /* 0x000000272b157227 */ /* 0x000fe200078e00ff */
[----:B------:R-:W-:Y:S02]  /*4a60*/  SEL R7, R99, R20, !P3 ;  /* 0x0000001463077207 */ /* 0x000fe40005800000 */
[----:B------:R-:W-:Y:S01]  /*4a70*/  SHF.R.U32.HI R24, RZ, R89, R24 ;  /* 0x00000059ff187219 */ /* 0x000fe20000011618 */
[-C--:B------:R-:W-:Y:S04]  /*4a80*/  IMAD.HI.U32 R20, R3, R36.reuse, RZ ;  /* 0x0000002403147227 */ /* 0x080fe800078e00ff */
[----:B------:R-:W-:Y:S01]  /*4a90*/  IMAD.HI.U32 R22, R7, R36, RZ ;  /* 0x0000002407167227 */ /* 0x000fe200078e00ff */
[-C--:B------:R-:W-:Y:S02]  /*4aa0*/  @P2 SHF.R.U32.HI R3, RZ, R37.reuse, R20 ;  /* 0x00000025ff032219 */ /* 0x080fe40000011614 */
[----:B------:R-:W-:Y:S02]  /*4ab0*/  SHF.R.U32.HI R20, RZ, R98, R21 ;  /* 0x00000062ff147219 */ /* 0x000fe40000011615 */
[----:B------:R-:W-:Y:S01]  /*4ac0*/  @P2 SHF.R.U32.HI R7, RZ, R37, R22 ;  /* 0x00000025ff072219 */ /* 0x000fe20000011616 */
[C---:B------:R-:W-:Y:S01]  /*4ad0*/  IMAD R2, R40.reuse, R3, RZ ;  /* 0x0000000328027224 */ /* 0x040fe200078e02ff */
[----:B------:R-:W-:Y:S02]  /*4ae0*/  SEL R5, R43, R20, !P0 ;  /* 0x000000142b057207 */ /* 0x000fe40004000000 */
[----:B------:R-:W-:Y:S01]  /*4af0*/  SEL R3, R45, R24, !P3 ;  /* 0x000000182d037207 */ /* 0x000fe20005800000 */
[----:B------:R-:W-:Y:S01]  /*4b00*/  IMAD R4, R40, R7, RZ ;  /* 0x0000000728047224 */ /* 0x000fe200078e02ff */
[C---:B------:R-:W-:Y:S01]  /*4b10*/  ISETP.GE.AND P0, PT, R5.reuse, R2, PT ;  /* 0x000000020500720c */ /* 0x040fe20003f06270 */
[----:B------:R-:W-:Y:S03]  /*4b20*/  IMAD.HI.U32 R6, R5, R36, RZ ;  /* 0x0000002405067227 */ /* 0x000fe600078e00ff */
[----:B------:R-:W-:Y:S01]  /*4b30*/  ISETP.GE.OR P0, PT, R3, R4, P0 ;  /* 0x000000040300720c */ /* 0x000fe20000706670 */
[----:B------:R-:W-:Y:S01]  /*4b40*/  IMAD.MOV R4, RZ, RZ, -R3 ;  /* 0x000000ffff047224 */ /* 0x000fe200078e0a03 */
[-C--:B------:R-:W-:Y:S03]  /*4b50*/  SHF.R.U32.HI R6, RZ, R37.reuse, R6 ;  /* 0x00000025ff067219 */ /* 0x080fe60000011606 */
[----:B------:R-:W-:Y:S01]  /*4b60*/  IMAD R45, R42, R4, R45 ;  /* 0x000000042a2d7224 */ /* 0x000fe200078e022d */
[----:B------:R-:W-:Y:S05]  /*4b70*/  SEL R15, R5, R6, !P2 ;  /* 0x00000006050f7207 */ /* 0x000fea0005000000 */
[----:B------:R-:W-:Y:S02]  /*4b80*/  IMAD.MOV R6, RZ, RZ, -R15 ;  /* 0x000000ffff067224 */ /* 0x000fe400078e0a0f */
[C---:B------:R-:W-:Y:S04]  /*4b90*/  @!P0 IMAD.HI.U32 R2, R3.reuse, R36, RZ ;  /* 0x0000002403028227 */ /* 0x040fe800078e00ff */
[----:B------:R-:W-:Y:S01]  /*4ba0*/  IMAD R6, R40, R6, R5 ;  /* 0x0000000628067224 */ /* 0x000fe200078e0205 */
[----:B------:R-:W-:Y:S04]  /*4bb0*/  @!P0 SHF.R.U32.HI R2, RZ, R37, R2 ;  /* 0x00000025ff028219 */ /* 0x000fe80000011602 */
[----:B------:R-:W-:Y:S02]  /*4bc0*/  @!P0 SEL R0, R3, R2, !P2 ;  /* 0x0000000203008207 */ /* 0x000fe40005000000 */
[----:B------:R-:W-:Y:S02]  /*4bd0*/  IADD3 R2, PT, PT, -R5, RZ, RZ ;  /* 0x000000ff05027210 */ /* 0x000fe40007ffe1ff */
[----:B------:R-:W-:Y:S01]  /*4be0*/  @!P0 IADD3 R8, PT, PT, R15, -R0, RZ ;  /* 0x800000000f088210 */ /* 0x000fe20007ffe0ff */
[----:B------:R-:W-:Y:S02]  /*4bf0*/  @!P0 IMAD R0, R7, R6, R0 ;  /* 0x0000000607008224 */ /* 0x000fe400078e0200 */
[----:B------:R-:W-:Y:S02]  /*4c00*/  IMAD R43, R38, R2, R43 ;  /* 0x00000002262b7224 */ /* 0x000fe400078e022b */
[----:B------:R-:W-:Y:S02]  /*4c10*/  @!P0 IMAD R5, R8, R40, R3 ;  /* 0x0000002808058224 */ /* 0x000fe400078e0203 */
[----:B------:R-:W-:Y:S04]  /*4c20*/  @!P0 IMAD.MOV.U32 R3, RZ, RZ, R0 ;  /* 0x000000ffff038224 */ /* 0x000fe800078e0000 */
[----:B------:R-:W-:Y:S02]  /*4c30*/  IMAD R45, R3, R42, R45 ;  /* 0x0000002a032d7224 */ /* 0x000fe400078e022d */
[----:B------:R-:W-:Y:S07]  /*4c40*/  IMAD R43, R5, R38, R43 ;  /* 0x00000026052b7224 */ /* 0x000fee00078e022b */
.L_x_81:
[----:B------:R-:W-:Y:S01]  /*4c50*/  @!P1 IMAD.HI.U32 R0, R45, R12, RZ ;  /* 0x0000000c2d009227 */ /* 0x000fe200078e00ff */
[----:B-1----:R-:W-:Y:S01]  /*4c60*/  @!P1 ISETP.NE.AND P0, PT, R10, 0x1, PT ;  /* 0x000000010a00980c */ /* 0x002fe20003f05270 */
[----:B------:R-:W-:Y:S01]  /*4c70*/  ULOP3.LUT UP0, URZ, UR42, 0x1b0, URZ, 0xc0, !UPT ;  /* 0x000001b02aff7892 */ /* 0x000fe2000f80c0ff */
[----:B------:R-:W-:Y:S01]  /*4c80*/  @!P1 ISETP.NE.AND P2, PT, R9, 0x1, PT ;  /* 0x000000010900980c */ /* 0x000fe20003f45270 */
[----:B------:R-:W-:Y:S01]  /*4c90*/  @!P1 IMAD.HI.U32 R3, R43, R11, RZ ;  /* 0x0000000b2b039227 */ /* 0x000fe200078e00ff */
[----:B------:R-:W-:Y:S02]  /*4ca0*/  @!P1 SHF.R.U32.HI R0, RZ, R13, R0 ;  /* 0x0000000dff009219 */ /* 0x000fe40000011600 */
[----:B------:R-:W-:Y:S01]  /*4cb0*/  @P4 SHF.R.U32.HI R105, RZ, 0x10, R17 ;  /* 0x00000010ff694819 */ /* 0x000fe20000011611 */
[----:B------:R-:W-:Y:S01]  /*4cc0*/  VIADD R111, R111, 0x1 ;  /* 0x000000016f6f7836 */ /* 0x000fe20000000000 */
[----:B------:R-:W-:Y:S02]  /*4cd0*/  @!P1 SHF.R.U32.HI R2, RZ, R14, R3 ;  /* 0x0000000eff029219 */ /* 0x000fe40000011603 */
[----:B------:R-:W-:Y:S02]  /*4ce0*/  @!P1 SEL R3, R45, R0, !P2 ;  /* 0x000000002d039207 */ /* 0x000fe40005000000 */
[----:B------:R-:W-:Y:S05]  /*4cf0*/  @!P1 SEL R2, R43, R2, !P0 ;  /* 0x000000022b029207 */ /* 0x000fea0004000000 */
[----:B------:R-:W-:Y:S02]  /*4d00*/  @!P1 IMAD.IADD R0, R2, 0x1, -R3 ;  /* 0x0000000102009824 */ /* 0x000fe400078e0a03 */
[----:B------:R-:W-:Y:S02]  /*4d10*/  @!P1 IMAD.IADD R2, R3, 0x1, -R2 ;  /* 0x0000000103029824 */ /* 0x000fe400078e0a02 */
[----:B------:R-:W-:Y:S02]  /*4d20*/  @!P1 IMAD R45, R0, R9, R45 ;  /* 0x00000009002d9224 */ /* 0x000fe400078e022d */
[----:B------:R-:W-:Y:S01]  /*4d30*/  @!P1 IMAD R43, R2, R10, R43 ;  /* 0x0000000a022b9224 */ /* 0x000fe200078e022b */
[----:B------:R-:W-:Y:S06]  /*4d40*/  BRA.U !UP0, `(.L_x_82) ;  /* 0x0000000108407547 */ /* 0x000fec000b800000 */
[----:B------:R-:W1:Y:S01]  /*4d50*/  LDCU.64 UR8, c[0x4][0x80] ;  /* 0x01001000ff0877ac */ /* 0x000e620008000a00 */
[----:B------:R-:W-:Y:S01]  /*4d60*/  MOV R3, 0x0 ;  /* 0x0000000000037802 */ /* 0x000fe20000000f00 */
[----:B------:R-:W-:Y:S02]  /*4d70*/  HFMA2 R12, -RZ, RZ, 0, 5.9604644775390625e-08 ;  /* 0x00000001ff0c7431 */ /* 0x000fe400000001ff */
[----:B------:R-:W-:Y:S02]  /*4d80*/  IMAD.MOV.U32 R8, RZ, RZ, 0x70 ;  /* 0x00000070ff087424 */ /* 0x000fe400078e00ff */
[----:B------:R-:W-:Y:S01]  /*4d90*/  IMAD.MOV.U32 R13, RZ, RZ, RZ ;  /* 0x000000ffff0d7224 */ /* 0x000fe200078e00ff */
[----:B------:R-:W2:Y:S01]  /*4da0*/  LDCU.64 UR6, c[0x4][0x88] ;  /* 0x01001100ff0677ac */ /* 0x000ea20008000a00 */
[----:B------:R-:W3:Y:S01]  /*4db0*/  LDC.64 R2, c[0x4][R3] ;  /* 0x0100000003027b82 */ /* 0x000ee20000000a00 */
[----:B------:R-:W4:Y:S01]  /*4dc0*/  LDCU.64 UR4, c[0x4][0x8] ;  /* 0x01000100ff0477ac */ /* 0x000f220008000a00 */
[----:B-1----:R-:W-:Y:S01]  /*4dd0*/  MOV R5, UR9 ;  /* 0x0000000900057c02 */ /* 0x002fe20008000f00 */
[----:B------:R-:W-:Y:S01]  /*4de0*/  IMAD.U32 R4, RZ, RZ, UR8 ;  /* 0x00000008ff047e24 */ /* 0x000fe2000f8e00ff */
[----:B--2---:R-:W-:Y:S01]  /*4df0*/  MOV R7, UR7 ;  /* 0x0000000700077c02 */ /* 0x004fe20008000f00 */
[----:B------:R-:W-:Y:S01]  /*4e00*/  IMAD.U32 R6, RZ, RZ, UR6 ;  /* 0x00000006ff067e24 */ /* 0x000fe2000f8e00ff */
[----:B----4-:R-:W-:Y:S01]  /*4e10*/  MOV R11, UR5 ;  /* 0x00000005000b7c02 */ /* 0x010fe20008000f00 */
[----:B------:R-:W-:Y:S02]  /*4e20*/  IMAD.U32 R10, RZ, RZ, UR4 ;  /* 0x00000004ff0a7e24 */ /* 0x000fe4000f8e00ff */
[----:B------:R-:W-:Y:S07]  /*4e30*/  LEPC R20, `(.L_x_82) ;  /* 0x000000001014794e */ /* 0x000fee0000000000 */
[----:B---3-5:R-:W-:Y:S05]  /*4e40*/  CALL.ABS.NOINC R2 ;  /* 0x0000000002007343 */ /* 0x028fea0003c00000 */
.L_x_82:
[----:B------:R-:W-:Y:S01]  /*4e50*/  LOP3.LUT P0, RZ, R109, 0x1b0, RZ, 0xc0, !PT ;  /* 0x000001b06dff7812 */ /* 0x000fe2000780c0ff */
[----:B------:R-:W-:Y:S11]  /*4e60*/  BSSY.RECONVERGENT B6, `(.L_x_83) ;  /* 0x0000013000067945 */ /* 0x000ff60003800200 */
[----:B------:R-:W-:Y:S01]  /*4e70*/  @!UPT UIADD3 URZ, UPT, UPT, URZ, URZ, URZ ;  /* 0x000000fffffff290 */ /* 0x000fe2000fffe0ff */
[----:B------:R-:W-:Y:S05]  /*4e80*/  @!P0 BRA `(.L_x_84) ;  /* 0x0000000000408947 */ /* 0x000fea0003800000 */
        /* <DEDUP_REMOVED lines=16> */
.L_x_84:
[----:B------:R-:W-:Y:S05]  /*4f90*/  BSYNC.RECONVERGENT B6 ;  /* 0x0000000000067941 */ /* 0x000fea0003800200 */
.L_x_83:
[----:B------:R-:W-:Y:S01]  /*4fa0*/  ISETP.NE.U32.AND P3, PT, R86, RZ, PT ;  /* 0x000000ff5600720c */ /* 0x000fe20003f65070 */
[----:B------:R-:W-:Y:S01]  /*4fb0*/  UISETP.NE.AND UP1, UPT, UR44, URZ, UPT ;  /* 0x000000ff2c00728c */ /* 0x000fe2000bf25270 */
[----:B------:R-:W-:Y:S02]  /*4fc0*/  ISETP.NE.U32.AND P4, PT, R82, RZ, PT ;  /* 0x000000ff5200720c */ /* 0x000fe40003f85070 */
[----:B------:R-:W-:Y:S02]  /*4fd0*/  ISETP.NE.AND.EX P3, PT, R87, RZ, PT, P3 ;  /* 0x000000ff5700720c */ /* 0x000fe40003f65330 */
[----:B------:R-:W-:Y:S02]  /*4fe0*/  PLOP3.LUT P1, PT, PT, PT, PT, 0x8, 0x80 ;  /* 0x000000000080781c */ /* 0x000fe40003f2e170 */
[----:B------:R-:W-:Y:S02]  /*4ff0*/  PLOP3.LUT P0, PT, PT, PT, UP1, 0x80, 0x8 ;  /* 0x000000000008781c */ /* 0x000fe40003f0f018 */
[----:B------:R-:W-:Y:S02]  /*5000*/  ISETP.NE.AND.EX P4, PT, R83, RZ, PT, P4 ;  /* 0x000000ff5300720c */ /* 0x000fe40003f85340 */
[----:B------:R-:W1:Y:S09]  /*5010*/  @UP1 LDCU.64 UR4, c[0x0][0x888] ;  /* 0x00011100ff0417ac */ /* 0x000e720008000a00 */
[----:B------:R-:W-:Y:S01]  /*5020*/  @P0 PLOP3.LUT P1, PT, P3, PT, PT, 0x80, 0x8 ;  /* 0x000000000008081c */ /* 0x000fe20001f2f070 */
[----:B-1----:R-:W-:Y:S04]  /*5030*/  @UP1 UISETP.NE.U32.AND UP0, UPT, UR4, URZ, UPT ;  /* 0x000000ff0400128c */ /* 0x002fe8000bf05070 */
[----:B------:R-:W-:Y:S04]  /*5040*/  @UP1 UISETP.NE.AND.EX UP0, UPT, UR5, URZ, UPT, UP0 ;  /* 0x000000ff0500128c */ /* 0x000fe8000bf05300 */
[----:B------:R-:W-:Y:S01]  /*5050*/  @UP1 USEL UR4, URZ, 0xffffffff, UP0 ;  /* 0xffffffffff041887 */ /* 0x000fe20008000000 */
[----:B------:R-:W-:Y:S11]  /*5060*/  @!P3 BRA `(.L_x_85) ;  /* 0x00000000002cb947 */ /* 0x000ff60003800000 */
[----:B------:R-:W-:Y:S01]  /*5070*/  ISETP.NE.U32.AND P2, PT, R84, RZ, PT ;  /* 0x000000ff5400720c */ /* 0x000fe20003f45070 */
[----:B------:R-:W-:Y:S03]  /*5080*/  IMAD.MOV.U32 R96, RZ, RZ, 0x1 ;  /* 0x00000001ff607424 */ /* 0x000fe600078e00ff */
[----:B------:R-:W-:Y:S11]  /*5090*/  ISETP.NE.AND.EX P2, PT, R85, RZ, PT, P2 ;  /* 0x000000ff5500720c */ /* 0x000ff60003f45320 */
[----:B------:R-:W-:Y:S02]  /*50a0*/  @!UPT UIADD3 URZ, UPT, UPT, URZ, URZ, URZ ;  /* 0x000000fffffff290 */ /* 0x000fe4000fffe0ff */
[----:B------:R-:W1:Y:S01]  /*50b0*/  @P2 LDC.64 R2, c[0x0][0x888] ;  /* 0x00022200ff022b82 */ /* 0x000e620000000a00 */
[----:B------:R-:W-:Y:S04]  /*50c0*/  @P2 IMAD R0, R86, UR36, RZ ;  /* 0x0000002456002c24 */ /* 0x000fe8000f8e02ff */
[----:B-1----:R-:W-:Y:S04]  /*50d0*/  @P2 IMAD.WIDE R2, R0, 0x4, R2 ;  /* 0x0000000400022825 */ /* 0x002fe800078e0202 */
[----:B------:R-:W-:Y:S01]  /*50e0*/  HFMA2 R0, -RZ, RZ, 0, 5.9604644775390625e-08 ;  /* 0x00000001ff007431 */ /* 0x000fe200000001ff */
[----:B-----5:R1:W5:Y:S04]  /*50f0*/  @P2 LDG.E R49, desc[UR40][R2.64] ;  /* 0x0000002802312981 */ /* 0x020368000c1e1900 */
[----:B------:R-:W-:Y:S01]  /*5100*/  @!P2 PRMT R96, R0, 0x7610, R96 ;  /* 0x000076100060a816 */ /* 0x000fe20000000060 */
[----:B-1----:R-:W2:Y:S06]  /*5110*/  @!P2 LDC R49, c[0x0][0x880] ;  /* 0x00022000ff31ab82 */ /* 0x002eac0000000800 */
.L_x_85:
[----:B------:R-:W-:Y:S05]  /*5120*/  @!P4 BRA `(.L_x_86) ;  /* 0x000000000020c947 */ /* 0x000fea0003800000 */
[----:B------:R-:W-:Y:S04]  /*5130*/  ISETP.NE.U32.AND P2, PT, R80, RZ, PT ;  /* 0x000000ff5000720c */ /* 0x000fe80003f45070 */
[----:B------:R-:W-:Y:S11]  /*5140*/  ISETP.NE.AND.EX P2, PT, R81, RZ, PT, P2 ;  /* 0x000000ff5100720c */ /* 0x000ff60003f45320 */
[----:B------:R-:W-:Y:S02]  /*5150*/  @!UPT UIADD3 URZ, UPT, UPT, URZ, URZ, URZ ;  /* 0x000000fffffff290 */ /* 0x000fe4000fffe0ff */
[----:B------:R-:W1:Y:S01]  /*5160*/  @P2 LDC.64 R2, c[0x0][0x8a8] ;  /* 0x00022a00ff022b82 */ /* 0x000e620000000a00 */
[----:B------:R-:W-:Y:S04]  /*5170*/  @P2 IMAD R0, R82, UR36, RZ ;  /* 0x0000002452002c24 */ /* 0x000fe8000f8e02ff */
[----:B-1----:R-:W-:Y:S05]  /*5180*/  @P2 IMAD.WIDE R2, R0, 0x4, R2 ;  /* 0x0000000400022825 */ /* 0x002fea00078e0202 */
[----:B-----5:R1:W5:Y:S02]  /*5190*/  @P2 LDG.E R47, desc[UR40][R2.64] ;  /* 0x00000028022f2981 */ /* 0x020364000c1e1900 */
[----:B-1----:R-:W3:Y:S02]  /*51a0*/  @!P2 LDC R47, c[0x0][0x8a0] ;  /* 0x00022800ff2fab82 */ /* 0x002ee40000000800 */
.L_x_86:
[----:B--2--5:R-:W-:Y:S01]  /*51b0*/  @P0 FSETP.NEU.AND P4, PT, R49, RZ, PT ;  /* 0x000000ff3100020b */ /* 0x024fe20003f8d000 */
[----:B------:R-:W-:Y:S01]  /*51c0*/  IMAD.U32 R0, RZ, RZ, UR4 ;  /* 0x00000004ff007e24 */ /* 0x000fe2000f8e00ff */
[----:B------:R-:W-:Y:S01]  /*51d0*/  @P0 LOP3.LUT P2, RZ, R96, 0xff, RZ, 0xc0, !PT ;  /* 0x000000ff60ff0812 */ /* 0x000fe2000784c0ff */
[----:B------:R-:W-:Y:S01]  /*51e0*/  BSSY B1, `(.L_x_87) ;  /* 0x0000039000017945 */ /* 0x000fe20003800000 */
[----:B------:R-:W-:Y:S02]  /*51f0*/  @P0 SEL R9, RZ, 0xffffffff, P4 ;  /* 0xffffffffff090807 */ /* 0x000fe40002000000 */
[----:B------:R-:W-:Y:S02]  /*5200*/  CS2R R54, SRZ ;  /* 0x0000000000367805 */ /* 0x000fe4000001ff00 */
[----:B------:R-:W-:Y:S02]  /*5210*/  LEA R92, R44, UR43, 0x3 ;  /* 0x0000002b2c5c7c11 */ /* 0x000fe4000f8e18ff */
[----:B------:R-:W-:Y:S02]  /*5220*/  CS2R R52, SRZ ;  /* 0x0000000000347805 */ /* 0x000fe4000001ff00 */
[----:B------:R-:W-:Y:S02]  /*5230*/  @P1 SEL R9, R0, R9, !P2 ;  /* 0x0000000900091207 */ /* 0x000fe40005000000 */
[----:B------:R-:W-:Y:S02]  /*5240*/  CS2R R58, SRZ ;  /* 0x00000000003a7805 */ /* 0x000fe4000001ff00 */
[----:B------:R-:W-:Y:S02]  /*5250*/  SHF.L.U32 R7, R108, 0x1f, RZ ;  /* 0x0000001f6c077819 */ /* 0x000fe400000006ff */
[----:B------:R-:W-:Y:S02]  /*5260*/  CS2R R56, SRZ ;  /* 0x0000000000387805 */ /* 0x000fe4000001ff00 */
[----:B------:R-:W-:Y:S02]  /*5270*/  @P0 LOP3.LUT R9, R9, 0x1, RZ, 0xc0, !PT ;  /* 0x0000000109090812 */ /* 0x000fe400078ec0ff */
[C---:B------:R-:W-:Y:S02]  /*5280*/  LEA.HI R5, R44.reuse, R44, RZ, 0x1 ;  /* 0x0000002c2c057211 */ /* 0x040fe400078f08ff */
[----:B------:R-:W-:Y:S02]  /*5290*/  ISETP.NE.U32.OR P1, PT, R9, 0x1, !P0 ;  /* 0x000000010900780c */ /* 0x000fe40004725470 */
[----:B------:R-:W-:Y:S01]  /*52a0*/  PLOP3.LUT P5, PT, PT, PT, PT, 0x8, 0x80 ;  /* 0x000000000080781c */ /* 0x000fe20003fae170 */
[C---:B------:R-:W-:Y:S01]  /*52b0*/  IMAD.SHL.U32 R3, R5.reuse, 0x20, RZ ;  /* 0x0000002005037824 */ /* 0x040fe200078e00ff */
[----:B------:R-:W-:Y:S04]  /*52c0*/  LOP3.LUT R5, R5, 0xffe, RZ, 0xc0, !PT ;  /* 0x00000ffe05057812 */ /* 0x000fe800078ec0ff */
[----:B------:R-:W-:Y:S01]  /*52d0*/  LOP3.LUT R3, R3, 0xffffffc0, RZ, 0xc0, !PT ;  /* 0xffffffc003037812 */ /* 0x000fe200078ec0ff */
[----:B------:R-:W-:Y:S04]  /*52e0*/  IMAD.IADD R32, R44, 0x1, -R5 ;  /* 0x000000012c207824 */ /* 0x000fe800078e0a05 */
[----:B------:R-:W-:Y:S01]  /*52f0*/  @P1 SHF.L.U32 R2, R106, 0x1f, RZ ;  /* 0x0000001f6a021819 */ /* 0x000fe200000006ff */
[----:B------:R-:W-:Y:S03]  /*5300*/  IMAD.IADD R3, R46, 0x1, R3 ;  /* 0x000000012e037824 */ /* 0x000fe600078e0203 */
[----:B------:R-:W1:Y:S01]  /*5310*/  @P1 SYNCS.PHASECHK.TRANS64.TRYWAIT P0, [UR43+0x70], R2 ;  /* 0x00007002ff0015a7 */ /* 0x000e62000800112b */
[----:B------:R-:W-:Y:S01]  /*5320*/  IMAD R32, R32, 0x100000, R3 ;  /* 0x0010000020207824 */ /* 0x000fe200078e0203 */
[----:B------:R2:W4:Y:S01]  /*5330*/  SYNCS.PHASECHK.TRANS64.TRYWAIT P4, [R92+URZ+0xb0], R7 ;  /* 0x0000b0075c0075a7 */ /* 0x00052200080811ff */
[----:B-1----:R-:W-:Y:S01]  /*5340*/  @P1 PLOP3.LUT P5, PT, P0, PT, PT, 0x8, 0x80 ;  /* 0x000000000080181c */ /* 0x002fe200007ae170 */
[----:B------:R-:W-:Y:S01]  /*5350*/  @!UPT UIADD3 URZ, UPT, UPT, URZ, URZ, URZ ;  /* 0x000000fffffff290 */ /* 0x000fe2000fffe0ff */
[----:B--2---:R-:W-:Y:S11]  /*5360*/  @!P1 BRA `(.L_x_88) ;  /* 0x0000000000809947 */ /* 0x004ff60003800000 */
[----:B------:R-:W-:Y:S01]  /*5370*/  ISETP.NE.U32.AND P0, PT, RZ, UR38, PT ;  /* 0x00000026ff007c0c */ /* 0x000fe2000bf05070 */
[----:B------:R-:W-:Y:S01]  /*5380*/  BSSY B0, `(.L_x_89) ;  /* 0x0000012000007945 */ /* 0x000fe20003800000 */
[----:B------:R-:W-:Y:S02]  /*5390*/  FSETP.NEU.AND P2, PT, R49, RZ, PT ;  /* 0x000000ff3100720b */ /* 0x000fe40003f4d000 */
[----:B------:R-:W-:Y:S02]  /*53a0*/  CS2R R58, SRZ ;  /* 0x00000000003a7805 */ /* 0x000fe4000001ff00 */
[----:B------:R-:W-:Y:S02]  /*53b0*/  ISETP.NE.AND.EX P0, PT, RZ, UR39, PT, P0 ;  /* 0x00000027ff007c0c */ /* 0x000fe4000bf05300 */
[----:B------:R-:W-:Y:S02]  /*53c0*/  CS2R R56, SRZ ;  /* 0x0000000000387805 */ /* 0x000fe4000001ff00 */
[----:B------:R-:W-:Y:S02]  /*53d0*/  LOP3.LUT P1, RZ, R96, 0xff, RZ, 0xc0, !PT ;  /* 0x000000ff60ff7812 */ /* 0x000fe4000782c0ff */
[----:B------:R-:W-:Y:S02]  /*53e0*/  CS2R R54, SRZ ;  /* 0x0000000000367805 */ /* 0x000fe4000001ff00 */
[----:B------:R-:W-:Y:S02]  /*53f0*/  SEL R0, RZ, 0xffffffff, P2 ;  /* 0xffffffffff007807 */ /* 0x000fe40001000000 */
[----:B------:R-:W-:Y:S02]  /*5400*/  CS2R R52, SRZ ;  /* 0x0000000000347805 */ /* 0x000fe4000001ff00 */
[----:B------:R-:W-:Y:S04]  /*5410*/  SEL R3, RZ, 0xffffffff, P0 ;  /* 0xffffffffff037807 */ /* 0x000fe80000000000 */
[----:B------:R-:W-:Y:S04]  /*5420*/  @P3 SEL R0, R3, R0, !P1 ;  /* 0x0000000003003207 */ /* 0x000fe80004800000 */
[----:B------:R-:W-:Y:S04]  /*5430*/  LOP3.LUT R0, R0, 0x1, RZ, 0xc0, !PT ;  /* 0x0000000100007812 */ /* 0x000fe800078ec0ff */
[----:B------:R-:W-:Y:S01]  /*5440*/  ISETP.NE.U32.AND P0, PT, R0, 0x1, PT ;  /* 0x000000010000780c */ /* 0x000fe20003f05070 */
[----:B------:R-:W-:Y:S01]  /*5450*/  @!UPT UIADD3 URZ, UPT, UPT, URZ, URZ, URZ ;  /* 0x000000fffffff290 */ /* 0x000fe2000fffe0ff */
[----:B------:R-:W-:Y:S11]  /*5460*/  @!P5 BRA `(.L_x_90) ;  /* 0x00000000000cd947 */ /* 0x000ff60003800000 */
[----:B------:R-:W-:Y:S04]  /*5470*/  SHF.L.U32 R3, R106, 0x1f, RZ ;  /* 0x0000001f6a037819 */ /* 0x000fe800000006ff */
[----:B------:R-:W1:Y:S02]  /*5480*/  SYNCS.PHASECHK.TRANS64.TRYWAIT P1, [UR43+0x70], R3 ;  /* 0x00007003ff0075a7 */ /* 0x000e64000802112b */
[----:B-1----:R-:W-:Y:S05]  /*5490*/  @!P1 BRA `(.L_x_91) ;  /* 0x00000014009c9947 */ /* 0x002fea0003800000 */
.L_x_90:
[----:B------:R-:W-:Y:S05]  /*54a0*/  BSYNC B0 ;  /* 0x0000000000007941 */ /* 0x000fea0003800000 */
.L_x_89:
[----:B------:R2:W1:Y:S01]  /*54b0*/  @P0 LDS.128 R56, [R103+UR43+0x200] ;  /* 0x0002002b67380984 */ /* 0x0004620008000c00 */
[----:B------:R-:W-:Y:S01]  /*54c0*/  UIADD3 UR4, UPT, UPT, UR43, 0x78, URZ ;  /* 0x000000782b047890 */ /* 0x000fe2000fffe0ff */
[----:B------:R-:W-:Y:S02]  /*54d0*/  LOP3.LUT R106, R106, 0x1, RZ, 0x3c, !PT ;  /* 0x000000016a6a7812 */ /* 0x000fe400078e3cff */
[----:B------:R2:W1:Y:S01]  /*54e0*/  @P0 LDS.128 R52, [R102+0x10] ;  /* 0x0000100066340984 */ /* 0x0004620000000c00 */
[----:B------:R-:W-:Y:S01]  /*54f0*/  UPRMT UR4, UR37, 0x654, UR4 ;  /* 0x0000065425047896 */ /* 0x000fe20008000004 */
[----:B------:R-:W-:Y:S01]  /*5500*/  @!PT LDS RZ, [RZ] ;  /* 0x00000000fffff984 */ /* 0x000fe20000000800 */
[----:B------:R-:W-:Y:S01]  /*5510*/  @!PT LDS RZ, [RZ] ;  /* 0x00000000fffff984 */ /* 0x000fe20000000800 */
[----:B------:R-:W-:Y:S01]  /*5520*/  @!PT LDS RZ, [RZ] ;  /* 0x00000000fffff984 */ /* 0x000fe20000000800 */
[----:B------:R-:W-:Y:S01]  /*5530*/  @!PT LDS RZ, [RZ] ;  /* 0x00000000fffff984 */ /* 0x000fe20000000800 */
[----:B------:R5:W-:Y:S06]  /*5540*/  MEMBAR.ALL.CTA ;  /* 0x0000000000007992 */ /* 0x000bec0000008000 */
[----:B-----5:R-:W5:Y:S02]  /*5550*/  FENCE.VIEW.ASYNC.S ;  /* 0x00000000000073c6 */ /* 0x020f640000000000 */
[----:B-----5:R-:W-:Y:S03]  /*5560*/  SYNCS.ARRIVE.TRANS64.RED.A1T0 RZ, [UR4], RZ ;  /* 0x000000ffffff79a7 */ /* 0x020fe60008100404 */
.L_x_88:
[----:B------:R-:W-:Y:S05]  /*5570*/  BSYNC B1 ;  /* 0x0000000000017941 */ /* 0x000fea0003800000 */
.L_x_87:
[----:B-1----:R-:W-:Y:S04]  /*5580*/  SHF.R.U32.HI R3, RZ, 0x15, R32 ;  /* 0x00000015ff037819 */ /* 0x002fe80000011620 */
[----:B------:R-:W-:Y:S01]  /*5590*/  LOP3.LUT P0, RZ, R3, 0x3, R104, 0x48, !PT ;  /* 0x0000000303ff7812 */ /* 0x000fe20007804868 */
[----:B------:R-:W-:Y:S01]  /*55a0*/  @!UPT UIADD3 URZ, UPT, UPT, URZ, URZ, URZ ;  /* 0x000000fffffff290 */ /* 0x000fe2000fffe0ff */
[----:B----4-:R-:W-:Y:S11]  /*55b0*/  @P4 BRA `(.L_x_92) ;  /* 0x0000000000084947 */ /* 0x010ff60003800000 */
[----:B------:R-:W1:Y:S02]  /*55c0*/  SYNCS.PHASECHK.TRANS64.TRYWAIT P1, [R92+URZ+0xb0], R7 ;  /* 0x0000b0075c0075a7 */ /* 0x000e6400080211ff */
[----:B-1----:R-:W-:Y:S05]  /*55d0*/  @!P1 BRA `(.L_x_93) ;  /* 0x0000001400649947 */ /* 0x002fea0003800000 */
.L_x_92:
[----:B------:R-:W-:Y:S05]  /*55e0*/  @!P0 BRA `(.L_x_94) ;  /* 0x0000000000408947 */ /* 0x000fea0003800000 */
[----:B------:R-:W4:Y:S01]  /*55f0*/  LDCU.64 UR8, c[0x4][0x70] ;  /* 0x01000e00ff0877ac */ /* 0x000f220008000a00 */
[----:B------:R-:W-:Y:S01]  /*5600*/  MOV R3, 0x0 ;  /* 0x0000000000037802 */ /* 0x000fe20000000f00 */
[----:B------:R-:W-:Y:S02]  /*5610*/  HFMA2 R12, -RZ, RZ, 0, 5.9604644775390625e-08 ;  /* 0x00000001ff0c7431 */ /* 0x000fe400000001ff */
[----:B------:R-:W-:Y:S02]  /*5620*/  IMAD.MOV.U32 R8, RZ, RZ, 0x192 ;  /* 0x00000192ff087424 */ /* 0x000fe400078e00ff */
[----:B------:R-:W-:Y:S01]  /*5630*/  IMAD.MOV.U32 R13, RZ, RZ, RZ ;  /* 0x000000ffff0d7224 */ /* 0x000fe200078e00ff */
[----:B------:R-:W1:Y:S01]  /*5640*/  LDCU.64 UR6, c[0x4][0x78] ;  /* 0x01000f00ff0677ac */ /* 0x000e620008000a00 */
[----:B------:R-:W2:Y:S01]  /*5650*/  LDC.64 R2, c[0x4][R3] ;  /* 0x0100000003027b82 */ /* 0x000ea20000000a00 */
[----:B------:R-:W5:Y:S01]  /*5660*/  LDCU.64 UR4, c[0x4][0x10] ;  /* 0x01000200ff0477ac */ /* 0x000f620008000a00 */
[----:B----4-:R-:W-:Y:S01]  /*5670*/  MOV R5, UR9 ;  /* 0x0000000900057c02 */ /* 0x010fe20008000f00 */
[----:B------:R-:W-:Y:S01]  /*5680*/  IMAD.U32 R4, RZ, RZ, UR8 ;  /* 0x00000008ff047e24 */ /* 0x000fe2000f8e00ff */
[----:B-1----:R-:W-:Y:S01]  /*5690*/  MOV R7, UR7 ;  /* 0x0000000700077c02 */ /* 0x002fe20008000f00 */
[----:B------:R-:W-:Y:S01]  /*56a0*/  IMAD.U32 R6, RZ, RZ, UR6 ;  /* 0x00000006ff067e24 */ /* 0x000fe2000f8e00ff */
[----:B-----5:R-:W-:Y:S01]  /*56b0*/  MOV R11, UR5 ;  /* 0x00000005000b7c02 */ /* 0x020fe20008000f00 */
[----:B------:R-:W-:Y:S02]  /*56c0*/  IMAD.U32 R10, RZ, RZ, UR4 ;  /* 0x00000004ff0a7e24 */ /* 0x000fe4000f8e00ff */
[----:B------:R-:W-:Y:S07]  /*56d0*/  LEPC R20, `(.L_x_94) ;  /* 0x000000001014794e */ /* 0x000fee0000000000 */
[----:B--23--:R-:W-:Y:S05]  /*56e0*/  CALL.ABS.NOINC R2 ;  /* 0x0000000002007343 */ /* 0x00cfea0003c00000 */
.L_x_94:
[----:B------:R-:W-:Y:S01]  /*56f0*/  LOP3.LUT P0, RZ, R101, 0x60, RZ, 0xc0, !PT ;  /* 0x0000006065ff7812 */ /* 0x000fe2000780c0ff */
[----:B------:R-:W-:Y:S05]  /*5700*/  WARPSYNC.ALL ;  /* 0x0000000000007948 */ /* 0x000fea0003800000 */
[----:B------:R-:W-:Y:S01]  /*5710*/  R2UR UR4, R32 ;  /* 0x00000000200472ca */ /* 0x000fe200000e0000 */
[----:B------:R-:W-:Y:S01]  /*5720*/  BSSY.RECONVERGENT B0, `(.L_x_95) ;  /* 0x00000a0000007945 */ /* 0x000fe20003800200 */
[-C--:B------:R-:W-:Y:S02]  /*5730*/  F2FP.F16.E5M2.UNPACK_B R50, R56.reuse ;  /* 0x00000038ff32723e */ /* 0x080fe400020004ff */
[----:B------:R-:W-:Y:S02]  /*5740*/  F2FP.F16.E5M2.UNPACK_B R63, R56.H1 ;  /* 0x00000038ff3f723e */ /* 0x000fe400030004ff */
[-C--:B------:R-:W-:Y:S01]  /*5750*/  F2FP.F16.E5M2.UNPACK_B R56, R57.reuse ;  /* 0x00000039ff38723e */ /* 0x080fe200020004ff */
[--C-:B------:R-:W-:Y:S01]  /*5760*/  HADD2.F32 R48, -RZ, R50.reuse.H0_H0 ;  /* 0x20000032ff307230 */ /* 0x100fe20000004100 */
[----:B------:R-:W-:Y:S01]  /*5770*/  F2FP.F16.E5M2.UNPACK_B R57, R57.H1 ;  /* 0x00000039ff39723e */ /* 0x000fe200030004ff */
[----:B------:R-:W-:Y:S01]  /*5780*/  HADD2.F32 R50, -RZ, R50.H1_H1 ;  /* 0x30000032ff327230 */ /* 0x000fe20000004100 */
[-C--:B------:R-:W-:Y:S01]  /*5790*/  F2FP.F16.E5M2.UNPACK_B R66, R52.reuse ;  /* 0x00000034ff42723e */ /* 0x080fe200020004ff */
[--C-:B------:R-:W-:Y:S01]  /*57a0*/  HADD2.F32 R51, -RZ, R63.reuse.H0_H0 ;  /* 0x2000003fff337230 */ /* 0x100fe20000004100 */
[----:B------:R-:W-:Y:S01]  /*57b0*/  F2FP.F16.E5M2.UNPACK_B R68, R52.H1 ;  /* 0x00000034ff44723e */ /* 0x000fe200030004ff */
[----:B-1----:R-:W-:Y:S01]  /*57c0*/  LDTM.16dp32bit_t0_t15.x32 R4, tmem[UR4] ;  /* 0x00000004000479ee */ /* 0x002fe20008a80000 */
[----:B------:R-:W3:Y:S01]  /*57d0*/  LDTM.16dp32bit_t16_t31.x32 R4, tmem[UR4+0x20] ;  /* 0x00002004000479ee */ /* 0x000ee20008aa0000 */
[----:B------:R-:W-:Y:S01]  /*57e0*/  NOP ;  /* 0x0000000000007918 */ /* 0x000fe20000000000 */
[----:B------:R-:W-:Y:S01]  /*57f0*/  R2UR UR5, R92 ;  /* 0x000000005c0572ca */ /* 0x000fe200000e0000 */
[--C-:B------:R-:W-:Y:S01]  /*5800*/  HADD2.F32 R65, -RZ, R66.reuse.H0_H0 ;  /* 0x20000042ff417230 */ /* 0x100fe20000004100 */
[----:B------:R-:W-:Y:S01]  /*5810*/  F2FP.F16.E5M2.UNPACK_B R61, R58 ;  /* 0x0000003aff3d723e */ /* 0x000fe200020004ff */
[----:B------:R-:W-:Y:S01]  /*5820*/  HADD2.F32 R67, -RZ, R66.H1_H1 ;  /* 0x30000042ff437230 */ /* 0x000fe20000004100 */
[-C--:B------:R-:W-:Y:S01]  /*5830*/  F2FP.F16.E5M2.UNPACK_B R70, R53.reuse ;  /* 0x00000035ff46723e */ /* 0x080fe200020004ff */
[----:B------:R-:W-:Y:S01]  /*5840*/  HADD2.F32 R52, -RZ, R63.H1_H1 ;  /* 0x3000003fff347230 */ /* 0x000fe20000004100 */
[----:B------:R-:W-:Y:S01]  /*5850*/  F2FP.F16.E5M2.UNPACK_B R72, R53.H1 ;  /* 0x00000035ff48723e */ /* 0x000fe200030004ff */
[----:B------:R-:W-:Y:S01]  /*5860*/  HADD2.F32 R53, -RZ, R56.H0_H0 ;  /* 0x20000038ff357230 */ /* 0x000fe20000004100 */
[-C--:B------:R-:W-:Y:S01]  /*5870*/  F2FP.F16.E5M2.UNPACK_B R74, R54.reuse ;  /* 0x00000036ff4a723e */ /* 0x080fe200020004ff */
[----:B------:R-:W-:Y:S01]  /*5880*/  HADD2.F32 R69, -RZ, R70.H0_H0 ;  /* 0x20000046ff457230 */ /* 0x000fe20000004100 */
[----:B------:R-:W-:Y:S01]  /*5890*/  F2FP.F16.E5M2.UNPACK_B R76, R54.H1 ;  /* 0x00000036ff4c723e */ /* 0x000fe200030004ff */
[----:B------:R-:W-:Y:S01]  /*58a0*/  HADD2.F32 R54, -RZ, R56.H1_H1 ;  /* 0x30000038ff367230 */ /* 0x000fe20000004100 */
[----:B------:R-:W-:Y:S01]  /*58b0*/  F2FP.F16.E5M2.UNPACK_B R60, R58.H1 ;  /* 0x0000003aff3c723e */ /* 0x000fe200030004ff */
[----:B------:R-:W-:Y:S01]  /*58c0*/  UIADD3 UR5, UPT, UPT, UR5, 0xd0, URZ ;  /* 0x000000d005057890 */ /* 0x000fe2000fffe0ff */
[----:B------:R-:W-:Y:S01]  /*58d0*/  HADD2.F32 R58, -RZ, R61.H1_H1 ;  /* 0x3000003dff3a7230 */ /* 0x000fe20000004100 */
[----:B------:R-:W-:Y:S01]  /*58e0*/  F2FP.F16.E5M2.UNPACK_B R77, R55 ;  /* 0x00000037ff4d723e */ /* 0x000fe200020004ff */
[----:B------:R-:W-:Y:S01]  /*58f0*/  HADD2.F32 R70, -RZ, R70.H1_H1 ;  /* 0x30000046ff467230 */ /* 0x000fe20000004100 */
[----:B------:R-:W-:Y:S01]  /*5900*/  UPRMT UR5, UR37, 0x654, UR5 ;  /* 0x0000065425057896 */ /* 0x000fe20008000005 */
[--C-:B------:R-:W-:Y:S01]  /*5910*/  HADD2.F32 R73, -RZ, R74.reuse.H0_H0 ;  /* 0x2000004aff497230 */ /* 0x100fe20000004100 */
[----:B------:R-:W-:Y:S01]  /*5920*/  F2FP.F16.E5M2.UNPACK_B R62, R59 ;  /* 0x0000003bff3e723e */ /* 0x000fe200020004ff */
[----:B------:R-:W-:Y:S01]  /*5930*/  HADD2.F32 R74, -RZ, R74.H1_H1 ;  /* 0x3000004aff4a7230 */ /* 0x000fe20000004100 */
[----:B------:R-:W-:Y:S01]  /*5940*/  F2FP.F16.E5M2.UNPACK_B R78, R55.H1 ;  /* 0x00000037ff4e723e */ /* 0x000fe200030004ff */
[C---:B---3--:R-:W-:Y:S01]  /*5950*/  FMUL R4, R47.reuse, R4 ;  /* 0x000000042f047220 */ /* 0x048fe20000400000 */
[C---:B------:R-:W-:Y:S01]  /*5960*/  FMUL R5, R47.reuse, R5 ;  /* 0x000000052f057220 */ /* 0x040fe20000400000 */
[C---:B------:R-:W-:Y:S01]  /*5970*/  FMUL R8, R47.reuse, R8 ;  /* 0x000000082f087220 */ /* 0x040fe20000400000 */
[----:B------:R-:W-:Y:S01]  /*5980*/  FMUL R9, R47, R9 ;  /* 0x000000092f097220 */ /* 0x000fe20000400000 */
[----:B------:R-:W-:Y:S01]  /*5990*/  SYNCS.ARRIVE.TRANS64.RED.A1T0 RZ, [UR5], RZ ;  /* 0x000000ffffff79a7 */ /* 0x000fe20008100405 */
[C---:B------:R-:W-:Y:S01]  /*59a0*/  FFMA R4, R49.reuse, R48, R4 ;  /* 0x0000003031047223 */ /* 0x040fe20000000004 */
[----:B------:R-:W-:Y:S01]  /*59b0*/  FFMA R5, R49, R50, R5 ;  /* 0x0000003231057223 */ /* 0x000fe20000000005 */
[C---:B------:R-:W-:Y:S01]  /*59c0*/  FMUL R12, R47.reuse, R12 ;  /* 0x0000000c2f0c7220 */ /* 0x040fe20000400000 */
        /* <DEDUP_REMOVED lines=9> */
[----:B------:R-:W-:Y:S02]  /*5a60*/  HADD2.F32 R48, -RZ, R77.H1_H1 ;  /* 0x3000004dff307230 */ /* 0x000fe40000004100 */
[C---:B------:R-:W-:Y:S01]  /*5a70*/  FMUL R28, R47.reuse, R32 ;  /* 0x000000202f1c7220 */ /* 0x040fe20000400000 */
[C---:B------:R-:W-:Y:S01]  /*5a80*/  FMUL R29, R47.reuse, R33 ;  /* 0x000000212f1d7220 */ /* 0x040fe20000400000 */
[C---:B------:R-:W-:Y:S01]  /*5a90*/  FMUL R6, R47.reuse, R6 ;  /* 0x000000062f067220 */ /* 0x040fe20000400000 */
[C---:B------:R-:W-:Y:S01]  /*5aa0*/  FMUL R7, R47.reuse, R7 ;  /* 0x000000072f077220 */ /* 0x040fe20000400000 */
[--C-:B------:R-:W-:Y:S02]  /*5ab0*/  HADD2.F32 R55, -RZ, R57.reuse.H0_H0 ;  /* 0x20000039ff377230 */ /* 0x100fe40000004100 */
[----:B------:R-:W-:Y:S01]  /*5ac0*/  FMUL R10, R47, R10 ;  /* 0x0000000a2f0a7220 */ /* 0x000fe20000400000 */
[C---:B------:R-:W-:Y:S01]  /*5ad0*/  FFMA R6, R49.reuse, R51, R6 ;  /* 0x0000003331067223 */ /* 0x040fe20000000006 */
[----:B------:R-:W-:Y:S02]  /*5ae0*/  HADD2.F32 R56, -RZ, R57.H1_H1 ;  /* 0x30000039ff387230 */ /* 0x000fe40000004100 */
[C---:B------:R-:W-:Y:S01]  /*5af0*/  FFMA R7, R49.reuse, R52, R7 ;  /* 0x0000003431077223 */ /* 0x040fe20000000007 */
[C---:B------:R-:W-:Y:S01]  /*5b00*/  FFMA R8, R49.reuse, R53, R8 ;  /* 0x0000003531087223 */ /* 0x040fe20000000008 */
[C---:B------:R-:W-:Y:S01]  /*5b10*/  FFMA R9, R49.reuse, R54, R9 ;  /* 0x0000003631097223 */ /* 0x040fe20000000009 */
[----:B------:R-:W-:Y:S02]  /*5b20*/  HADD2.F32 R57, -RZ, R61.H0_H0 ;  /* 0x2000003dff397230 */ /* 0x000fe40000004100 */
[----:B------:R-:W-:Y:S01]  /*5b30*/  FFMA R10, R49, R55, R10 ;  /* 0x00000037310a7223 */ /* 0x000fe2000000000a */
[----:B------:R-:W-:Y:S01]  /*5b40*/  F2FP.SATFINITE.E5M2.F32.PACK_AB_MERGE_C R92, R7, R6, RZ ;  /* 0x00000006075c723e */ /* 0x000fe200048060ff */
[----:B------:R-:W-:Y:S02]  /*5b50*/  HADD2.F32 R61, -RZ, R62.H0_H0 ;  /* 0x2000003eff3d7230 */ /* 0x000fe40000004100 */
[----:B------:R-:W-:Y:S01]  /*5b60*/  FMUL R11, R47, R11 ;  /* 0x0000000b2f0b7220 */ /* 0x000fe20000400000 */
[----:B------:R-:W-:Y:S01]  /*5b70*/  F2FP.F16.E5M2.UNPACK_B R64, R59.H1 ;  /* 0x0000003bff40723e */ /* 0x000fe200030004ff */
[----:B------:R-:W-:Y:S01]  /*5b80*/  HADD2.F32 R59, -RZ, R60.H0_H0 ;  /* 0x2000003cff3b7230 */ /* 0x000fe20000004100 */
[----:B------:R-:W-:Y:S01]  /*5b90*/  F2FP.SATFINITE.E5M2.F32.PACK_AB_MERGE_C R92, R5, R4, R92 ;  /* 0x00000004055c723e */ /* 0x000fe2000480605c */
[C---:B------:R-:W-:Y:S01]  /*5ba0*/  FFMA R11, R49.reuse, R56, R11 ;  /* 0x00000038310b7223 */ /* 0x040fe2000000000b */
[C---:B------:R-:W-:Y:S01]  /*5bb0*/  FFMA R12, R49.reuse, R57, R12 ;  /* 0x00000039310c7223 */ /* 0x040fe2000000000c */
[----:B------:R-:W-:Y:S01]  /*5bc0*/  FFMA R13, R49, R58, R13 ;  /* 0x0000003a310d7223 */ /* 0x000fe2000000000d */
[----:B------:R-:W-:Y:S02]  /*5bd0*/  HADD2.F32 R62, -RZ, R62.H1_H1 ;  /* 0x3000003eff3e7230 */ /* 0x000fe40000004100 */
[----:B------:R-:W-:Y:S01]  /*5be0*/  FMUL R14, R47, R14 ;  /* 0x0000000e2f0e7220 */ /* 0x000fe20000400000 */
[----:B------:R-:W-:Y:S01]  /*5bf0*/  HADD2.F32 R60, -RZ, R60.H1_H1 ;  /* 0x3000003cff3c7230 */ /* 0x000fe20000004100 */
[----:B------:R-:W-:Y:S01]  /*5c00*/  F2FP.SATFINITE.E5M2.F32.PACK_AB_MERGE_C R93, R11, R10, RZ ;  /* 0x0000000a0b5d723e */ /* 0x000fe200048060ff */
[----:B------:R-:W-:Y:S02]  /*5c10*/  HADD2.F32 R51, -RZ, R77.H0_H0 ;  /* 0x2000004dff337230 */ /* 0x000fe40000004100 */
[----:B------:R-:W-:Y:S01]  /*5c20*/  FFMA R14, R49, R59, R14 ;  /* 0x0000003b310e7223 */ /* 0x000fe2000000000e */
[----:B------:R-:W-:Y:S01]  /*5c30*/  FMUL R15, R47, R15 ;  /* 0x0000000f2f0f7220 */ /* 0x000fe20000400000 */
[--C-:B------:R-:W-:Y:S01]  /*5c40*/  HADD2.F32 R63, -RZ, R64.reuse.H0_H0 ;  /* 0x20000040ff3f7230 */ /* 0x100fe20000004100 */
[----:B------:R-:W-:Y:S01]  /*5c50*/  F2FP.SATFINITE.E5M2.F32.PACK_AB_MERGE_C R93, R9, R8, R93 ;  /* 0x00000008095d723e */ /* 0x000fe2000480605d */
[----:B------:R-:W-:Y:S02]  /*5c60*/  HADD2.F32 R64, -RZ, R64.H1_H1 ;  /* 0x30000040ff407230 */ /* 0x000fe40000004100 */
[C---:B------:R-:W-:Y:S01]  /*5c70*/  FFMA R15, R49.reuse, R60, R15 ;  /* 0x0000003c310f7223 */ /* 0x040fe2000000000f */
[C---:B------:R-:W-:Y:S01]  /*5c80*/  FFMA R16, R49.reuse, R61, R16 ;  /* 0x0000003d31107223 */ /* 0x040fe20000000010 */
[----:B------:R-:W-:Y:S01]  /*5c90*/  FFMA R17, R49, R62, R17 ;  /* 0x0000003e31117223 */ /* 0x000fe20000000011 */
[C---:B------:R-:W-:Y:S01]  /*5ca0*/  FMUL R18, R47.reuse, R18 ;  /* 0x000000122f127220 */ /* 0x040fe20000400000 */
[C---:B------:R-:W-:Y:S01]  /*5cb0*/  FMUL R19, R47.reuse, R19 ;  /* 0x000000132f137220 */ /* 0x040fe20000400000 */
[--C-:B------:R-:W-:Y:S02]  /*5cc0*/  HADD2.F32 R66, -RZ, R68.reuse.H0_H0 ;  /* 0x20000044ff427230 */ /* 0x100fe40000004100 */
[----:B------:R-:W-:Y:S01]  /*5cd0*/  FMUL R3, R47, R22 ;  /* 0x000000162f037220 */ /* 0x000fe20000400000 */
[C---:B------:R-:W-:Y:S01]  /*5ce0*/  FFMA R18, R49.reuse, R63, R18 ;  /* 0x0000003f31127223 */ /* 0x040fe20000000012 */
[----:B------:R-:W-:Y:S02]  /*5cf0*/  HADD2.F32 R68, -RZ, R68.H1_H1 ;  /* 0x30000044ff447230 */ /* 0x000fe40000004100 */
[----:B------:R-:W-:Y:S01]  /*5d00*/  FFMA R19, R49, R64, R19 ;  /* 0x0000004031137223 */ /* 0x000fe20000000013 */
[----:B------:R-:W-:Y:S01]  /*5d10*/  FMUL R23, R47, R23 ;  /* 0x000000172f177220 */ /* 0x000fe20000400000 */
[C---:B------:R-:W-:Y:S01]  /*5d20*/  FFMA R0, R49.reuse, R65, R0 ;  /* 0x0000004131007223 */ /* 0x040fe20000000000 */
[C---:B------:R-:W-:Y:S01]  /*5d30*/  FFMA R2, R49.reuse, R67, R2 ;  /* 0x0000004331027223 */ /* 0x040fe20000000002 */
[--C-:B------:R-:W-:Y:S02]  /*5d40*/  HADD2.F32 R71, -RZ, R72.reuse.H0_H0 ;  /* 0x20000048ff477230 */ /* 0x100fe40000004100 */
[----:B------:R-:W-:Y:S01]  /*5d50*/  FFMA R3, R49, R66, R3 ;  /* 0x0000004231037223 */ /* 0x000fe20000000003 */
[----:B------:R-:W-:Y:S02]  /*5d60*/  HADD2.F32 R72, -RZ, R72.H1_H1 ;  /* 0x30000048ff487230 */ /* 0x000fe40000004100 */
[----:B------:R-:W-:Y:S01]  /*5d70*/  FMUL R22, R47, R26 ;  /* 0x0000001a2f167220 */ /* 0x000fe20000400000 */
        /* <DEDUP_REMOVED lines=18> */
[----:B------:R-:W-:Y:S01]  /*5ea0*/  F2FP.SATFINITE.E5M2.F32.PACK_AB_MERGE_C R94, R15, R14, RZ ;  /* 0x0000000e0f5e723e */ /* 0x000fe200048060ff */
[----:B------:R-:W-:Y:S01]  /*5eb0*/  FFMA R28, R49, R51, R28 ;  /* 0x00000033311c7223 */ /* 0x000fe2000000001c */
[----:B------:R-:W-:Y:S01]  /*5ec0*/  F2FP.SATFINITE.E5M2.F32.PACK_AB_MERGE_C R95, R19, R18, RZ ;  /* 0x00000012135f723e */ /* 0x000fe200048060ff */
[C---:B------:R-:W-:Y:S01]  /*5ed0*/  FFMA R29, R49.reuse, R48, R29 ;  /* 0x00000030311d7223 */ /* 0x040fe2000000001d */
[C---:B------:R-:W-:Y:S01]  /*5ee0*/  FFMA R30, R49.reuse, R77, R30 ;  /* 0x0000004d311e7223 */ /* 0x040fe2000000001e */
[----:B------:R-:W-:Y:S01]  /*5ef0*/  FFMA R35, R49, R50, R35 ;  /* 0x0000003231237223 */ /* 0x000fe20000000023 */
[----:B------:R-:W-:Y:S02]  /*5f00*/  F2FP.SATFINITE.E5M2.F32.PACK_AB_MERGE_C R94, R13, R12, R94 ;  /* 0x0000000c0d5e723e */ /* 0x000fe4000480605e */
[----:B------:R-:W-:Y:S02]  /*5f10*/  F2FP.SATFINITE.E5M2.F32.PACK_AB_MERGE_C R95, R17, R16, R95 ;  /* 0x00000010115f723e */ /* 0x000fe4000480605f */
[----:B------:R-:W-:Y:S02]  /*5f20*/  F2FP.SATFINITE.E5M2.F32.PACK_AB_MERGE_C R113, R23, R3, RZ ;  /* 0x000000031771723e */ /* 0x000fe400048060ff */
[----:B------:R-:W-:Y:S01]  /*5f30*/  F2FP.SATFINITE.E5M2.F32.PACK_AB_MERGE_C R114, R27, R22, RZ ;  /* 0x000000161b72723e */ /* 0x000fe200048060ff */
[----:B------:R1:W-:Y:S01]  /*5f40*/  STS.128 [R103+UR43+0x1200], R92 ;  /* 0x0012005c67007988 */ /* 0x0003e20008000c2b */
[----:B------:R-:W-:Y:S02]  /*5f50*/  F2FP.SATFINITE.E5M2.F32.PACK_AB_MERGE_C R116, R31, R26, RZ ;  /* 0x0000001a1f74723e */ /* 0x000fe400048060ff */
[----:B------:R-:W-:Y:S02]  /*5f60*/  F2FP.SATFINITE.E5M2.F32.PACK_AB_MERGE_C R117, R35, R30, RZ ;  /* 0x0000001e2375723e */ /* 0x000fe400048060ff */
[----:B------:R-:W-:Y:S02]  /*5f70*/  F2FP.SATFINITE.E5M2.F32.PACK_AB_MERGE_C R112, R2, R0, R113 ;  /* 0x000000000270723e */ /* 0x000fe40004806071 */
[----:B------:R-:W-:Y:S02]  /*5f80*/  F2FP.SATFINITE.E5M2.F32.PACK_AB_MERGE_C R113, R21, R20, R114 ;  /* 0x000000141571723e */ /* 0x000fe40004806072 */
[----:B------:R-:W-:Y:S02]  /*5f90*/  F2FP.SATFINITE.E5M2.F32.PACK_AB_MERGE_C R114, R25, R24, R116 ;  /* 0x000000181972723e */ /* 0x000fe40004806074 */
[----:B------:R-:W-:Y:S02]  /*5fa0*/  F2FP.SATFINITE.E5M2.F32.PACK_AB_MERGE_C R115, R29, R28, R117 ;  /* 0x0000001c1d73723e */ /* 0x000fe40004806075 */
[----:B------:R-:W-:Y:S03]  /*5fb0*/  IADD3 R116, PT, PT, R44, 0x1, RZ ;  /* 0x000000012c747810 */ /* 0x000fe60007ffe0ff */
[----:B------:R1:W-:Y:S01]  /*5fc0*/  STS.128 [R102+0x1010], R112 ;  /* 0x0010107066007388 */ /* 0x0003e20000000c00 */
[----:B------:R-:W-:Y:S01]  /*5fd0*/  @!PT LDS RZ, [RZ] ;  /* 0x00000000fffff984 */ /* 0x000fe20000000800 */
[----:B------:R-:W-:Y:S01]  /*5fe0*/  @!PT LDS RZ, [RZ] ;  /* 0x00000000fffff984 */ /* 0x000fe20000000800 */
[----:B------:R-:W-:Y:S01]  /*5ff0*/  @!PT LDS RZ, [RZ] ;  /* 0x00000000fffff984 */ /* 0x000fe20000000800 */
[----:B------:R-:W-:Y:S01]  /*6000*/  @!PT LDS RZ, [RZ] ;  /* 0x00000000fffff984 */ /* 0x000fe20000000800 */
[----:B------:R3:W-:Y:S07]  /*6010*/  MEMBAR.ALL.CTA ;  /* 0x0000000000007992 */ /* 0x0007ee0000008000 */
[----:B---3--:R-:W3:Y:S02]  /*6020*/  FENCE.VIEW.ASYNC.S ;  /* 0x00000000000073c6 */ /* 0x008ee40000000000 */
[----:B---3--:R-:W-:Y:S06]  /*6030*/  BAR.SYNC.DEFER_BLOCKING 0x1, 0x80 ;  /* 0x0042000000007b1d */ /* 0x008fec0000010000 */
[----:B------:R-:W-:Y:S05]  /*6040*/  @P0 BRA `(.L_x_96) ;  /* 0x0000000000340947 */ /* 0x000fea0003800000 */
[----:B------:R-:W-:Y:S01]  /*6050*/  UIADD3 UR12, UPT, UPT, UR43, 0x1200, URZ ;  /* 0x000012002b0c7890 */ /* 0x000fe2000fffe0ff */
[----:B------:R-:W-:Y:S01]  /*6060*/  R2UR UR9, R91 ;  /* 0x000000005b0972ca */ /* 0x000fe200000e0000 */
[----:B------:R-:W-:Y:S01]  /*6070*/  UIADD3 UR10, UP0, UPT, UR46, 0x680, URZ ;  /* 0x000006802e0a7890 */ /* 0x000fe2000ff1e0ff */
[----:B------:R-:W-:Y:S01]  /*6080*/  R2UR UR8, R97 ;  /* 0x00000000610872ca */ /* 0x000fe200000e0000 */
[----:B------:R-:W-:Y:S02]  /*6090*/  UMOV UR7, UR36 ;  /* 0x0000002400077c82 */ /* 0x000fe40008000000 */
[----:B------:R-:W-:Y:S01]  /*60a0*/  IMAD.U32 R109, RZ, RZ, UR12 ;  /* 0x0000000cff6d7e24 */ /* 0x000fe2000f8e00ff */
[----:B------:R-:W-:Y:S04]  /*60b0*/  UIADD3.X UR11, UPT, UPT, URZ, UR47, URZ, UP0, !UPT ;  /* 0x0000002fff0b7290 */ /* 0x000fe800087fe4ff */
[----:B------:R-:W-:Y:S03]  /*60c0*/  R2UR UR4, R109 ;  /* 0x000000006d0472ca */ /* 0x000fe600000e0000 */
[----:B------:R-:W-:Y:S02]  /*60d0*/  USHF.L.U32 UR5, UR9, 0x6, URZ ;  /* 0x0000000609057899 */ /* 0x000fe400080006ff */
[----:B------:R-:W-:Y:S09]  /*60e0*/  USHF.L.U32 UR6, UR8, 0x6, URZ ;  /* 0x0000000608067899 */ /* 0x000ff200080006ff */
[----:B------:R3:W-:Y:S01]  /*60f0*/  UTMASTG.3D [UR4], [UR10] ;  /* 0x000000040a0073b5 */ /* 0x0007e20008010000 */
[----:B------:R0:W-:Y:S01]  /*6100*/  UTMACMDFLUSH ;  /* 0x00000000000079b7 */ /* 0x0001e20000000000 */
[----:B---3--:R-:W-:Y:S04]  /*6110*/  DEPBAR.LE SB0, 0x0 ;  /* 0x000080000000791a */ /* 0x008fe80000000000 */
.L_x_96:
[----:B------:R-:W-:Y:S05]  /*6120*/  BSYNC.RECONVERGENT B0 ;  /* 0x0000000000007941 */ /* 0x000fea0003800200 */
.L_x_95:
[----:B------:R-:W-:Y:S01]  /*6130*/  BAR.SYNC.DEFER_BLOCKING 0x1, 0x80 ;  /* 0x0042000000007b1d */ /* 0x000fe20000010000 */
[----:B------:R-:W-:Y:S01]  /*6140*/  ISETP.NE.AND P2, PT, R110, RZ, PT ;  /* 0x000000ff6e00720c */ /* 0x000fe20003f45270 */
[----:B------:R-:W-:Y:S01]  /*6150*/  IMAD.IADD R91, R43, 0x1, R79 ;  /* 0x000000012b5b7824 */ /* 0x000fe200078e024f */
[----:B------:R-:W-:Y:S01]  /*6160*/  ISETP.NE.AND P0, PT, R111, 0x2, PT ;  /* 0x000000026f00780c */ /* 0x000fe20003f05270 */
[----:B------:R-:W-:Y:S01]  /*6170*/  IMAD.IADD R97, R45, 0x1, R90 ;  /* 0x000000012d617824 */ /* 0x000fe200078e025a */
[----:B------:R-:W-:Y:S02]  /*6180*/  ISETP.NE.AND P1, PT, R116, 0x4, PT ;  /* 0x000000047400780c */ /* 0x000fe40003f25270 */
[----:B------:R-:W-:Y:S02]  /*6190*/  SEL R0, RZ, 0x1, P0 ;  /* 0x00000001ff007807 */ /* 0x000fe40000000000 */
[----:B------:R-:W-:Y:S02]  /*61a0*/  SEL R3, RZ, 0x1, P1 ;  /* 0x00000001ff037807 */ /* 0x000fe40000800000 */
[----:B------:R-:W-:Y:S02]  /*61b0*/  LOP3.LUT R107, R107, R0, RZ, 0x3c, !PT ;  /* 0x000000006b6b7212 */ /* 0x000fe400078e3cff */
[----:B------:R-:W-:Y:S02]  /*61c0*/  LOP3.LUT R108, R108, R3, RZ, 0x3c, !PT ;  /* 0x000000036c6c7212 */ /* 0x000fe400078e3cff */
[----:B------:R-:W-:Y:S02]  /*61d0*/  @P2 R2UR UR36, R105 ;  /* 0x00000000692422ca */ /* 0x000fe400000e0000 */
[----:B------:R-:W-:Y:S02]  /*61e0*/  SEL R111, R111, RZ, P0 ;  /* 0x000000ff6f6f7207 */ /* 0x000fe40000000000 */
[----:B------:R-:W-:Y:S01]  /*61f0*/  SEL R44, R116, RZ, P1 ;  /* 0x000000ff742c7207 */ /* 0x000fe20000800000 */
[----:B------:R-:W-:Y:S10]  /*6200*/  @P2 BRA `(.L_x_97) ;  /* 0xffffffe400842947 */ /* 0x000ff4000383ffff */
[----:B------:R-:W-:Y:S05]  /*6210*/  EXIT ;  /* 0x000000000000794d */ /* 0x000fea0003800000 */
.L_x_19:
[----:B--2---:R2:W1:Y:S02]  /*6220*/  SYNCS.PHASECHK.TRANS64.TRYWAIT P0, [R3+URZ+0x100], R2 ;  /* 0x00010002030075a7 */ /* 0x00446400080011ff */
[----:B-1----:R-:W-:Y:S05]  /*6230*/  @!P0 NANOSLEEP.SYNCS 0x989680 ;  /* 0x009896800000895d */ /* 0x002fea0003900000 */
[----:B------:R-:W1:Y:S02]  /*6240*/  @!P0 SYNCS.PHASECHK.TRANS64 P0, [R3+URZ+0x100], R2 ;  /* 0x00010002030085a7 */ /* 0x000e6400080010ff */
[----:B-1----:R-:W-:Y:S05]  /*6250*/  @!P0 BRA `(.L_x_19) ;  /* 0xfffffffc00f08947 */ /* 0x002fea000383ffff */
[----:B------:R-:W-:Y:S05]  /*6260*/  BRA `(.L_x_98) ;  /* 0xffffffb000dc7947 */ /* 0x000fea000383ffff */
.L_x_22:
[----:B-1----:R-:W-:-:S07]  /*6270*/  MOV R2, UR33 ;  /* 0x0000002100027c02 */ /* 0x002fce0008000f00 */
.L_x_99:
[----:B-1----:R1:W2:Y:S02]  /*6280*/  SYNCS.PHASECHK.TRANS64.TRYWAIT P0, [R2+URZ+0x38], R5 ;  /* 0x00003805020075a7 */ /* 0x0022a400080011ff */
[----:B--2---:R-:W-:Y:S05]  /*6290*/  @!P0 NANOSLEEP.SYNCS 0x989680 ;  /* 0x009896800000895d */ /* 0x004fea0003900000 */
[----:B------:R-:W2:Y:S02]  /*62a0*/  @!P0 SYNCS.PHASECHK.TRANS64 P0, [R2+URZ+0x38], R5 ;  /* 0x00003805020085a7 */ /* 0x000ea400080010ff */
[----:B--2---:R-:W-:Y:S05]  /*62b0*/  @!P0 BRA `(.L_x_99) ;  /* 0xfffffffc00f08947 */ /* 0x004fea000383ffff */
[----:B------:R-:W-:Y:S05]  /*62c0*/  BRA `(.L_x_21) ;  /* 0xffffffb4002c7947 */ /* 0x000fea000383ffff */
.L_x_28:
[----:B-1----:R-:W-:-:S07]  /*62d0*/  MOV R2, UR17 ;  /* 0x0000001100027c02 */ /* 0x002fce0008000f00 */
.L_x_100:
[----:B-1----:R1:W2:Y:S02]  /*62e0*/  SYNCS.PHASECHK.TRANS64.TRYWAIT P0, [R2+URZ+0x38], R5 ;  /* 0x00003805020075a7 */ /* 0x0022a400080011ff */
[----:B--2---:R-:W-:Y:S05]  /*62f0*/  @!P0 NANOSLEEP.SYNCS 0x989680 ;  /* 0x009896800000895d */ /* 0x004fea0003900000 */
[----:B------:R-:W2:Y:S02]  /*6300*/  @!P0 SYNCS.PHASECHK.TRANS64 P0, [R2+URZ+0x38], R5 ;  /* 0x00003805020085a7 */ /* 0x000ea400080010ff */
[----:B--2---:R-:W-:Y:S05]  /*6310*/  @!P0 BRA `(.L_x_100) ;  /* 0xfffffffc00f08947 */ /* 0x004fea000383ffff */
[----:B------:R-:W-:Y:S05]  /*6320*/  BRA `(.L_x_27) ;  /* 0xffffffb400d07947 */ /* 0x000fea000383ffff */
.L_x_32:
[----:B-1----:R1:W2:Y:S02]  /*6330*/  SYNCS.PHASECHK.TRANS64.TRYWAIT P0, [R2+URZ+0x90], R3 ;  /* 0x00009003020075a7 */ /* 0x0022a400080011ff */
[----:B--2---:R-:W-:Y:S05]  /*6340*/  @!P0 NANOSLEEP.SYNCS 0x989680 ;  /* 0x009896800000895d */ /* 0x004fea0003900000 */
[----:B------:R-:W2:Y:S02]  /*6350*/  @!P0 SYNCS.PHASECHK.TRANS64 P0, [R2+URZ+0x90], R3 ;  /* 0x00009003020085a7 */ /* 0x000ea400080010ff */
[----:B--2---:R-:W-:Y:S05]  /*6360*/  @!P0 BRA `(.L_x_32) ;  /* 0xfffffffc00f08947 */ /* 0x004fea000383ffff */
[----:B------:R-:W-:Y:S05]  /*6370*/  BRA `(.L_x_101) ;  /* 0xffffffb8005c7947 */ /* 0x000fea000383ffff */
.L_x_36:
[----:B----4-:R-:W-:-:S07]  /*6380*/  MOV R0, UR5 ;  /* 0x0000000500007c02 */ /* 0x010fce0008000f00 */
.L_x_102:
[----:B-1----:R1:W2:Y:S02]  /*6390*/  SYNCS.PHASECHK.TRANS64.TRYWAIT P0, [R0+URZ], R3 ;  /* 0x00000003000075a7 */ /* 0x0022a400080011ff */
[----:B--2---:R-:W-:Y:S05]  /*63a0*/  @!P0 NANOSLEEP.SYNCS 0x989680 ;  /* 0x009896800000895d */ /* 0x004fea0003900000 */
[----:B------:R-:W2:Y:S02]  /*63b0*/  @!P0 SYNCS.PHASECHK.TRANS64 P0, [R0+URZ], R3 ;  /* 0x00000003000085a7 */ /* 0x000ea400080010ff */
[----:B--2---:R-:W-:Y:S05]  /*63c0*/  @!P0 BRA `(.L_x_102) ;  /* 0xfffffffc00f08947 */ /* 0x004fea000383ffff */
[----:B------:R-:W-:Y:S05]  /*63d0*/  BRA `(.L_x_103) ;  /* 0xffffffbc00cc7947 */ /* 0x000fea000383ffff */
.L_x_37:
[----:B----4-:R-:W-:-:S07]  /*63e0*/  MOV R0, UR5 ;  /* 0x0000000500007c02 */ /* 0x010fce0008000f00 */
.L_x_104:
[----:B-1----:R1:W2:Y:S02]  /*63f0*/  SYNCS.PHASECHK.TRANS64.TRYWAIT P0, [R0+URZ], R3 ;  /* 0x00000003000075a7 */ /* 0x0022a400080011ff */
[----:B--2---:R-:W-:Y:S05]  /*6400*/  @!P0 NANOSLEEP.SYNCS 0x989680 ;  /* 0x009896800000895d */ /* 0x004fea0003900000 */
[----:B------:R-:W2:Y:S02]  /*6410*/  @!P0 SYNCS.PHASECHK.TRANS64 P0, [R0+URZ], R3 ;  /* 0x00000003000085a7 */ /* 0x000ea400080010ff */
[----:B--2---:R-:W-:Y:S05]  /*6420*/  @!P0 BRA `(.L_x_104) ;  /* 0xfffffffc00f08947 */ /* 0x004fea000383ffff */
[----:B------:R-:W-:Y:S05]  /*6430*/  BRA `(.L_x_105) ;  /* 0xffffffbc00d87947 */ /* 0x000fea000383ffff */
.L_x_38:
[----:B----4-:R-:W-:-:S07]  /*6440*/  MOV R0, UR5 ;  /* 0x0000000500007c02 */ /* 0x010fce0008000f00 */
.L_x_106:
[----:B-1----:R1:W2:Y:S02]  /*6450*/  SYNCS.PHASECHK.TRANS64.TRYWAIT P0, [R0+URZ], R3 ;  /* 0x00000003000075a7 */ /* 0x0022a400080011ff */
[----:B--2---:R-:W-:Y:S05]  /*6460*/  @!P0 NANOSLEEP.SYNCS 0x989680 ;  /* 0x009896800000895d */ /* 0x004fea0003900000 */
[----:B------:R-:W2:Y:S02]  /*6470*/  @!P0 SYNCS.PHASECHK.TRANS64 P0, [R0+URZ], R3 ;  /* 0x00000003000085a7 */ /* 0x000ea400080010ff */
[----:B--2---:R-:W-:Y:S05]  /*6480*/  @!P0 BRA `(.L_x_106) ;  /* 0xfffffffc00f08947 */ /* 0x004fea000383ffff */
[----:B------:R-:W-:Y:S05]  /*6490*/  BRA `(.L_x_107) ;  /* 0xffffffbc00e47947 */ /* 0x000fea000383ffff */
.L_x_39:
[----:B----4-:R-:W-:-:S07]  /*64a0*/  MOV R0, UR5 ;  /* 0x0000000500007c02 */ /* 0x010fce0008000f00 */
.L_x_108:
[----:B-1----:R1:W2:Y:S02]  /*64b0*/  SYNCS.PHASECHK.TRANS64.TRYWAIT P0, [R0+URZ], R3 ;  /* 0x00000003000075a7 */ /* 0x0022a400080011ff */
[----:B--2---:R-:W-:Y:S05]  /*64c0*/  @!P0 NANOSLEEP.SYNCS 0x989680 ;  /* 0x009896800000895d */ /* 0x004fea0003900000 */
[----:B------:R-:W2:Y:S02]  /*64d0*/  @!P0 SYNCS.PHASECHK.TRANS64 P0, [R0+URZ], R3 ;  /* 0x00000003000085a7 */ /* 0x000ea400080010ff */
[----:B--2---:R-:W-:Y:S05]  /*64e0*/  @!P0 BRA `(.L_x_108) ;  /* 0xfffffffc00f08947 */ /* 0x004fea000383ffff */
[----:B------:R-:W-:Y:S05]  /*64f0*/  BRA `(.L_x_109) ;  /* 0xffffffbc00f07947 */ /* 0x000fea000383ffff */
.L_x_40:
[----:B----4-:R-:W-:-:S07]  /*6500*/  MOV R0, UR5 ;  /* 0x0000000500007c02 */ /* 0x010fce0008000f00 */
.L_x_110:
[----:B-1----:R1:W2:Y:S02]  /*6510*/  SYNCS.PHASECHK.TRANS64.TRYWAIT P0, [R0+URZ], R3 ;  /* 0x00000003000075a7 */ /* 0x0022a400080011ff */
[----:B--2---:R-:W-:Y:S05]  /*6520*/  @!P0 NANOSLEEP.SYNCS 0x989680 ;  /* 0x009896800000895d */ /* 0x004fea0003900000 */
[----:B------:R-:W2:Y:S02]  /*6530*/  @!P0 SYNCS.PHASECHK.TRANS64 P0, [R0+URZ], R3 ;  /* 0x00000003000085a7 */ /* 0x000ea400080010ff */
[----:B--2---:R-:W-:Y:S05]  /*6540*/  @!P0 BRA `(.L_x_110) ;  /* 0xfffffffc00f08947 */ /* 0x004fea000383ffff */
[----:B------:R-:W-:Y:S05]  /*6550*/  BRA `(.L_x_111) ;  /* 0xffffffbc00fc7947 */ /* 0x000fea000383ffff */
.L_x_41:
[----:B----4-:R-:W-:-:S07]  /*6560*/  MOV R0, UR5 ;  /* 0x0000000500007c02 */ /* 0x010fce0008000f00 */
.L_x_112:
[----:B-1----:R1:W2:Y:S02]  /*6570*/  SYNCS.PHASECHK.TRANS64.TRYWAIT P0, [R0+URZ], R3 ;  /* 0x00000003000075a7 */ /* 0x0022a400080011ff */
[----:B--2---:R-:W-:Y:S05]  /*6580*/  @!P0 NANOSLEEP.SYNCS 0x989680 ;  /* 0x009896800000895d */ /* 0x004fea0003900000 */
[----:B------:R-:W2:Y:S02]  /*6590*/  @!P0 SYNCS.PHASECHK.TRANS64 P0, [R0+URZ], R3 ;  /* 0x00000003000085a7 */ /* 0x000ea400080010ff */
[----:B--2---:R-:W-:Y:S05]  /*65a0*/  @!P0 BRA `(.L_x_112) ;  /* 0xfffffffc00f08947 */ /* 0x004fea000383ffff */
[----:B------:R-:W-:Y:S05]  /*65b0*/  BRA `(.L_x_113) ;  /* 0xffffffc000087947 */ /* 0x000fea000383ffff */
.L_x_44:
[----:B-1----:R1:W2:Y:S02]  /*65c0*/  SYNCS.PHASECHK.TRANS64.TRYWAIT P0, [R0+URZ+0xf0], R5 ;  /* 0x0000f005000075a7 */ /* 0x0022a400080011ff */
[----:B--2---:R-:W-:Y:S05]  /*65d0*/  @!P0 NANOSLEEP.SYNCS 0x989680 ;  /* 0x009896800000895d */ /* 0x004fea0003900000 */
[----:B------:R-:W2:Y:S02]  /*65e0*/  @!P0 SYNCS.PHASECHK.TRANS64 P0, [R0+URZ+0xf0], R5 ;  /* 0x0000f005000085a7 */ /* 0x000ea400080010ff */
[----:B--2---:R-:W-:Y:S05]  /*65f0*/  @!P0 BRA `(.L_x_44) ;  /* 0xfffffffc00f08947 */ /* 0x004fea000383ffff */
[----:B------:R-:W-:Y:S05]  /*6600*/  BRA `(.L_x_114) ;  /* 0xffffffc000647947 */ /* 0x000fea000383ffff */
.L_x_45:
[----:B------:R-:W-:-:S07]  /*6610*/  MOV R0, UR5 ;  /* 0x0000000500007c02 */ /* 0x000fce0008000f00 */
.L_x_115:
[----:B-1----:R1:W2:Y:S02]  /*6620*/  SYNCS.PHASECHK.TRANS64.TRYWAIT P0, [R0+URZ+0xa0], R5 ;  /* 0x0000a005000075a7 */ /* 0x0022a400080011ff */
[----:B--2---:R-:W-:Y:S05]  /*6630*/  @!P0 NANOSLEEP.SYNCS 0x989680 ;  /* 0x009896800000895d */ /* 0x004fea0003900000 */
[----:B------:R-:W2:Y:S02]  /*6640*/  @!P0 SYNCS.PHASECHK.TRANS64 P0, [R0+URZ+0xa0], R5 ;  /* 0x0000a005000085a7 */ /* 0x000ea400080010ff */
[----:B--2---:R-:W-:Y:S05]  /*6650*/  @!P0 BRA `(.L_x_115) ;  /* 0xfffffffc00f08947 */ /* 0x004fea000383ffff */
[----:B------:R-:W-:Y:S05]  /*6660*/  BRA `(.L_x_116) ;  /* 0xffffffc000747947 */ /* 0x000fea000383ffff */
.L_x_46:
[----:B-1----:R1:W2:Y:S02]  /*6670*/  SYNCS.PHASECHK.TRANS64.TRYWAIT P1, [R0+URZ+0x90], R5 ;  /* 0x00009005000075a7 */ /* 0x0022a400080211ff */
[----:B--2---:R-:W-:Y:S05]  /*6680*/  @!P1 NANOSLEEP.SYNCS 0x989680 ;  /* 0x009896800000995d */ /* 0x004fea0003900000 */
[----:B------:R-:W2:Y:S02]  /*6690*/  @!P1 SYNCS.PHASECHK.TRANS64 P1, [R0+URZ+0x90], R5 ;  /* 0x00009005000095a7 */ /* 0x000ea400080210ff */
[----:B--2---:R-:W-:Y:S05]  /*66a0*/  @!P1 BRA `(.L_x_46) ;  /* 0xfffffffc00f09947 */ /* 0x004fea000383ffff */
[----:B------:R-:W-:Y:S05]  /*66b0*/  BRA `(.L_x_117) ;  /* 0xffffffc000a47947 */ /* 0x000fea000383ffff */
.L_x_49:
[----:B------:R-:W-:-:S07]  /*66c0*/  MOV R0, UR5 ;  /* 0x0000000500007c02 */ /* 0x000fce0008000f00 */
.L_x_118:
[----:B-1----:R1:W2:Y:S02]  /*66d0*/  SYNCS.PHASECHK.TRANS64.TRYWAIT P0, [R0+URZ+0xa0], R3 ;  /* 0x0000a003000075a7 */ /* 0x0022a400080011ff */
[----:B--2---:R-:W-:Y:S05]  /*66e0*/  @!P0 NANOSLEEP.SYNCS 0x989680 ;  /* 0x009896800000895d */ /* 0x004fea0003900000 */
[----:B------:R-:W2:Y:S02]  /*66f0*/  @!P0 SYNCS.PHASECHK.TRANS64 P0, [R0+URZ+0xa0], R3 ;  /* 0x0000a003000085a7 */ /* 0x000ea400080010ff */
[----:B--2---:R-:W-:Y:S05]  /*6700*/  @!P0 BRA `(.L_x_118) ;  /* 0xfffffffc00f08947 */ /* 0x004fea000383ffff */
[----:B------:R-:W-:Y:S05]  /*6710*/  BRA `(.L_x_48) ;  /* 0xffffffc000f87947 */ /* 0x000fea000383ffff */
.L_x_56:
[----:B-1----:R1:W2:Y:S02]  /*6720*/  SYNCS.PHASECHK.TRANS64.TRYWAIT P1, [R0+URZ+0x90], R5 ;  /* 0x00009005000075a7 */ /* 0x0022a400080211ff */
[----:B--2---:R-:W-:Y:S05]  /*6730*/  @!P1 NANOSLEEP.SYNCS 0x989680 ;  /* 0x009896800000995d */ /* 0x004fea0003900000 */
[----:B------:R-:W2:Y:S02]  /*6740*/  @!P1 SYNCS.PHASECHK.TRANS64 P1, [R0+URZ+0x90], R5 ;  /* 0x00009005000095a7 */ /* 0x000ea400080210ff */
[----:B--2---:R-:W-:Y:S05]  /*6750*/  @!P1 BRA `(.L_x_56) ;  /* 0xfffffffc00f09947 */ /* 0x004fea000383ffff */
[----:B------:R-:W-:Y:S05]  /*6760*/  BRA `(.L_x_119) ;  /* 0xffffffc800507947 */ /* 0x000fea000383ffff */
.L_x_57:
[----:B------:R-:W-:-:S07]  /*6770*/  MOV R3, UR9 ;  /* 0x0000000900037c02 */ /* 0x000fce0008000f00 */
.L_x_120:
[----:B-1----:R1:W2:Y:S02]  /*6780*/  SYNCS.PHASECHK.TRANS64.TRYWAIT P0, [R3+URZ+0xd0], R0 ;  /* 0x0000d000030075a7 */ /* 0x0022a400080011ff */
[----:B--2---:R-:W-:Y:S05]  /*6790*/  @!P0 NANOSLEEP.SYNCS 0x989680 ;  /* 0x009896800000895d */ /* 0x004fea0003900000 */
[----:B------:R-:W2:Y:S02]  /*67a0*/  @!P0 SYNCS.PHASECHK.TRANS64 P0, [R3+URZ+0xd0], R0 ;  /* 0x0000d000030085a7 */ /* 0x000ea400080010ff */
[----:B--2---:R-:W-:Y:S05]  /*67b0*/  @!P0 BRA `(.L_x_120) ;  /* 0xfffffffc00f08947 */ /* 0x004fea000383ffff */
[----:B------:R-:W-:Y:S05]  /*67c0*/  BRA `(.L_x_121) ;  /* 0xffffffc800847947 */ /* 0x000fea000383ffff */
.L_x_60:
[----:B------:R-:W-:Y:S07]  /*67d0*/  MOV R0, UR7 ;  /* 0x0000000700007c02 */ /* 0x000fee0008000f00 */
.L_x_122:
[----:B-1----:R1:W2:Y:S02]  /*67e0*/  SYNCS.PHASECHK.TRANS64.TRYWAIT P0, [R0+URZ], R3 ;  /* 0x00000003000075a7 */ /* 0x0022a400080011ff */
[----:B--2---:R-:W-:Y:S05]  /*67f0*/  @!P0 NANOSLEEP.SYNCS 0x989680 ;  /* 0x009896800000895d */ /* 0x004fea0003900000 */
[----:B------:R-:W2:Y:S02]  /*6800*/  @!P0 SYNCS.PHASECHK.TRANS64 P0, [R0+URZ], R3 ;  /* 0x00000003000085a7 */ /* 0x000ea400080010ff */
[----:B--2---:R-:W-:Y:S05]  /*6810*/  @!P0 BRA `(.L_x_122) ;  /* 0xfffffffc00f08947 */ /* 0x004fea000383ffff */
[----:B------:R-:W-:Y:S05]  /*6820*/  BRA `(.L_x_59) ;  /* 0xffffffc800bc7947 */ /* 0x000fea000383ffff */
.L_x_63:
[----:B------:R-:W-:-:S07]  /*6830*/  MOV R0, UR5 ;  /* 0x0000000500007c02 */ /* 0x000fce0008000f00 */
.L_x_123:
[----:B--2---:R2:W3:Y:S02]  /*6840*/  SYNCS.PHASECHK.TRANS64.TRYWAIT P0, [R0+URZ], R3 ;  /* 0x00000003000075a7 */ /* 0x0044e400080011ff */
[----:B---3--:R-:W-:Y:S05]  /*6850*/  @!P0 NANOSLEEP.SYNCS 0x989680 ;  /* 0x009896800000895d */ /* 0x008fea0003900000 */
[----:B------:R-:W3:Y:S02]  /*6860*/  @!P0 SYNCS.PHASECHK.TRANS64 P0, [R0+URZ], R3 ;  /* 0x00000003000085a7 */ /* 0x000ee400080010ff */
[----:B---3--:R-:W-:Y:S05]  /*6870*/  @!P0 BRA `(.L_x_123) ;  /* 0xfffffffc00f08947 */ /* 0x008fea000383ffff */
[----:B------:R-:W-:Y:S05]  /*6880*/  BRA `(.L_x_124) ;  /* 0xffffffcc005c7947 */ /* 0x000fea000383ffff */
.L_x_64:
[----:B------:R-:W-:-:S07]  /*6890*/  MOV R0, UR5 ;  /* 0x0000000500007c02 */ /* 0x000fce0008000f00 */
.L_x_125:
[----:B--2---:R2:W3:Y:S02]  /*68a0*/  SYNCS.PHASECHK.TRANS64.TRYWAIT P0, [R0+URZ], R3 ;  /* 0x00000003000075a7 */ /* 0x0044e400080011ff */
[----:B---3--:R-:W-:Y:S05]  /*68b0*/  @!P0 NANOSLEEP.SYNCS 0x989680 ;  /* 0x009896800000895d */ /* 0x008fea0003900000 */
[----:B------:R-:W3:Y:S02]  /*68c0*/  @!P0 SYNCS.PHASECHK.TRANS64 P0, [R0+URZ], R3 ;  /* 0x00000003000085a7 */ /* 0x000ee400080010ff */
[----:B---3--:R-:W-:Y:S05]  /*68d0*/  @!P0 BRA `(.L_x_125) ;  /* 0xfffffffc00f08947 */ /* 0x008fea000383ffff */
[----:B------:R-:W-:Y:S05]  /*68e0*/  BRA `(.L_x_126) ;  /* 0xffffffcc00687947 */ /* 0x000fea000383ffff */
.L_x_65:
[----:B------:R-:W-:-:S07]  /*68f0*/  MOV R0, UR5 ;  /* 0x0000000500007c02 */ /* 0x000fce0008000f00 */
.L_x_127:
[----:B--2---:R2:W3:Y:S02]  /*6900*/  SYNCS.PHASECHK.TRANS64.TRYWAIT P0, [R0+URZ], R3 ;  /* 0x00000003000075a7 */ /* 0x0044e400080011ff */
[----:B---3--:R-:W-:Y:S05]  /*6910*/  @!P0 NANOSLEEP.SYNCS 0x989680 ;  /* 0x009896800000895d */ /* 0x008fea0003900000 */
[----:B------:R-:W3:Y:S02]  /*6920*/  @!P0 SYNCS.PHASECHK.TRANS64 P0, [R0+URZ], R3 ;  /* 0x00000003000085a7 */ /* 0x000ee400080010ff */
[----:B---3--:R-:W-:Y:S05]  /*6930*/  @!P0 BRA `(.L_x_127) ;  /* 0xfffffffc00f08947 */ /* 0x008fea000383ffff */
[----:B------:R-:W-:Y:S05]  /*6940*/  BRA `(.L_x_128) ;  /* 0xffffffcc00747947 */ /* 0x000fea000383ffff */
.L_x_66:
[----:B------:R-:W-:-:S07]  /*6950*/  MOV R0, UR7 ;  /* 0x0000000700007c02 */ /* 0x000fce0008000f00 */
.L_x_129:
[----:B--2---:R2:W3:Y:S02]  /*6960*/  SYNCS.PHASECHK.TRANS64.TRYWAIT P0, [R0+URZ], R3 ;  /* 0x00000003000075a7 */ /* 0x0044e400080011ff */
[----:B---3--:R-:W-:Y:S05]  /*6970*/  @!P0 NANOSLEEP.SYNCS 0x989680 ;  /* 0x009896800000895d */ /* 0x008fea0003900000 */
[----:B------:R-:W3:Y:S02]  /*6980*/  @!P0 SYNCS.PHASECHK.TRANS64 P0, [R0+URZ], R3 ;  /* 0x00000003000085a7 */ /* 0x000ee400080010ff */
[----:B---3--:R-:W-:Y:S05]  /*6990*/  @!P0 BRA `(.L_x_129) ;  /* 0xfffffffc00f08947 */ /* 0x008fea000383ffff */
[----:B------:R-:W-:Y:S05]  /*69a0*/  BRA `(.L_x_130) ;  /* 0xffffffcc00807947 */ /* 0x000fea000383ffff */
.L_x_71:
[----:B---3--:R3:W1:Y:S02]  /*69b0*/  SYNCS.PHASECHK.TRANS64.TRYWAIT P0, [R0+URZ+0x90], R3 ;  /* 0x00009003000075a7 */ /* 0x00866400080011ff */
[----:B-1----:R-:W-:Y:S05]  /*69c0*/  @!P0 NANOSLEEP.SYNCS 0x989680 ;  /* 0x009896800000895d */ /* 0x002fea0003900000 */
[----:B------:R-:W1:Y:S02]  /*69d0*/  @!P0 SYNCS.PHASECHK.TRANS64 P0, [R0+URZ+0x90], R3 ;  /* 0x00009003000085a7 */ /* 0x000e6400080010ff */
[----:B-1----:R-:W-:Y:S05]  /*69e0*/  @!P0 BRA `(.L_x_71) ;  /* 0xfffffffc00f08947 */ /* 0x002fea000383ffff */
[----:B------:R-:W-:Y:S05]  /*69f0*/  BRA `(.L_x_131) ;  /* 0xffffffd0007c7947 */ /* 0x000fea000383ffff */
.L_x_74:
[----:B------:R-:W-:Y:S07]  /*6a00*/  MOV R0, UR6 ;  /* 0x0000000600007c02 */ /* 0x000fee0008000f00 */
.L_x_132:
[----:B-1----:R1:W3:Y:S02]  /*6a10*/  SYNCS.PHASECHK.TRANS64.TRYWAIT P0, [R0+URZ+0x88], R3 ;  /* 0x00008803000075a7 */ /* 0x0022e400080011ff */
[----:B---3--:R-:W-:Y:S05]  /*6a20*/  @!P0 NANOSLEEP.SYNCS 0x989680 ;  /* 0x009896800000895d */ /* 0x008fea0003900000 */
[----:B------:R-:W3:Y:S02]  /*6a30*/  @!P0 SYNCS.PHASECHK.TRANS64 P0, [R0+URZ+0x88], R3 ;  /* 0x00008803000085a7 */ /* 0x000ee400080010ff */
[----:B---3--:R-:W-:Y:S05]  /*6a40*/  @!P0 BRA `(.L_x_132) ;  /* 0xfffffffc00f08947 */ /* 0x008fea000383ffff */
[----:B------:R-:W-:Y:S05]  /*6a50*/  BRA `(.L_x_73) ;  /* 0xffffffd400687947 */ /* 0x000fea000383ffff */
.L_x_77:
[----:B------:R-:W-:Y:S07]  /*6a60*/  MOV R3, UR6 ;  /* 0x0000000600037c02 */ /* 0x000fee0008000f00 */
.L_x_133:
[----:B-1----:R1:W2:Y:S02]  /*6a70*/  SYNCS.PHASECHK.TRANS64.TRYWAIT P2, [R3+URZ+0x78], R26 ;  /* 0x0000781a030075a7 */ /* 0x0022a400080411ff */
[----:B--2---:R-:W-:Y:S05]  /*6a80*/  @!P2 NANOSLEEP.SYNCS 0x989680 ;  /* 0x009896800000a95d */ /* 0x004fea0003900000 */
[----:B------:R-:W2:Y:S02]  /*6a90*/  @!P2 SYNCS.PHASECHK.TRANS64 P2, [R3+URZ+0x78], R26 ;  /* 0x0000781a0300a5a7 */ /* 0x000ea400080410ff */
[----:B--2---:R-:W-:Y:S05]  /*6aa0*/  @!P2 BRA `(.L_x_133) ;  /* 0xfffffffc00f0a947 */ /* 0x004fea000383ffff */
[----:B------:R-:W-:Y:S05]  /*6ab0*/  BRA `(.L_x_134) ;  /* 0xffffffd400fc7947 */ /* 0x000fea000383ffff */
.L_x_80:
[----:B--2---:R2:W4:Y:S02]  /*6ac0*/  SYNCS.PHASECHK.TRANS64.TRYWAIT P0, [R0+URZ+0x90], R3 ;  /* 0x00009003000075a7 */ /* 0x00452400080011ff */
[----:B----4-:R-:W-:Y:S05]  /*6ad0*/  @!P0 NANOSLEEP.SYNCS 0x989680 ;  /* 0x009896800000895d */ /* 0x010fea0003900000 */
[----:B------:R-:W4:Y:S02]  /*6ae0*/  @!P0 SYNCS.PHASECHK.TRANS64 P0, [R0+URZ+0x90], R3 ;  /* 0x00009003000085a7 */ /* 0x000f2400080010ff */
[----:B----4-:R-:W-:Y:S05]  /*6af0*/  @!P0 BRA `(.L_x_80) ;  /* 0xfffffffc00f08947 */ /* 0x010fea000383ffff */
[----:B------:R-:W-:Y:S05]  /*6b00*/  BRA `(.L_x_135) ;  /* 0xffffffdc00587947 */ /* 0x000fea000383ffff */
.L_x_91:
[----:B-1----:R-:W-:Y:S04]  /*6b10*/  MOV R0, UR43 ;  /* 0x0000002b00007c02 */ /* 0x002fe80008000f00 */
[----:B------:R1:W2:Y:S03]  /*6b20*/  SYNCS.PHASECHK.TRANS64.TRYWAIT P1, [R0+URZ+0x70], R3 ;  /* 0x00007003000075a7 */ /* 0x0002a600080211ff */
[----:B--2---:R-:W-:Y:S05]  /*6b30*/  @!P1 NANOSLEEP.SYNCS 0x989680 ;  /* 0x009896800000995d */ /* 0x004fea0003900000 */
[----:B------:R-:W2:Y:S02]  /*6b40*/  @!P1 SYNCS.PHASECHK.TRANS64 P1, [R0+URZ+0x70], R3 ;  /* 0x00007003000095a7 */ /* 0x000ea400080210ff */
[----:B--2---:R-:W-:Y:S05]  /*6b50*/  @!P1 BRA `(.L_x_91) ;  /* 0xfffffffc00ec9947 */ /* 0x004fea000383ffff */
[----:B------:R-:W-:Y:S05]  /*6b60*/  BRA `(.L_x_90) ;  /* 0xffffffe8004c7947 */ /* 0x000fea000383ffff */
.L_x_93:
[----:B-1----:R1:W4:Y:S02]  /*6b70*/  SYNCS.PHASECHK.TRANS64.TRYWAIT P1, [R92+URZ+0xb0], R7 ;  /* 0x0000b0075c0075a7 */ /* 0x00232400080211ff */
[----:B----4-:R-:W-:Y:S05]  /*6b80*/  @!P1 NANOSLEEP.SYNCS 0x989680 ;  /* 0x009896800000995d */ /* 0x010fea0003900000 */
[----:B------:R-:W4:Y:S02]  /*6b90*/  @!P1 SYNCS.PHASECHK.TRANS64 P1, [R92+URZ+0xb0], R7 ;  /* 0x0000b0075c0095a7 */ /* 0x000f2400080210ff */
[----:B----4-:R-:W-:Y:S05]  /*6ba0*/  @!P1 BRA `(.L_x_93) ;  /* 0xfffffffc00f09947 */ /* 0x010fea000383ffff */
[----:B------:R-:W-:Y:S05]  /*6bb0*/  BRA `(.L_x_92) ;  /* 0xffffffe800887947 */ /* 0x000fea000383ffff */
        .weak           $__internal_0_$__cuda_sm10x_tcgen05_guardrail_trap_col_being_dealloced_not_returned_by_alloc
        .type           $__internal_0_$__cuda_sm10x_tcgen05_guardrail_trap_col_being_dealloced_not_returned_by_alloc,@function
        .size           $__internal_0_$__cuda_sm10x_tcgen05_guardrail_trap_col_being_dealloced_not_returned_by_alloc,($__internal_1_$__cuda_sm10x_tcgen05_guardrail_trap_phase_invalid_during_alloc - $__internal_0_$__cuda_sm10x_tcgen05_guardrail_trap_col_being_dealloced_not_returned_by_alloc)
$__internal_0_$__cuda_sm10x_tcgen05_guardrail_trap_col_being_dealloced_not_returned_by_alloc:
[----:B------:R-:W-:Y:S05]  /*6bc0*/  BPT.TRAP 0x1 ;  /* 0x000000040000795c */ /* 0x000fea0000300000 */
[----:B------:R-:W-:-:S04]  /*6bd0*/  HFMA2 R3, -RZ, RZ, 0, 0 ;  /* 0x00000000ff037431 */ /* 0x000fc800000001ff */
[----:B------:R-:W-:Y:S05]  /*6be0*/  RET.REL.NODEC R2 `(_ZN7cutlass13device_kernelINS_4gemm6kernel13GemmUniversalIN4cute5tupleIJiiiiEEENS1_10collective13CollectiveMmaINS1_35MainloopSm100TmaUmmaWarpSpecializedILi7ELi2ELi4ENS5_IJNS4_1CILi1EEESB_SB_EEEEENS5_IJNSA_ILi64EEESE_NSA_ILi32EEEEEENS_12float_e5m2_tENS5_IJlSB_lEEESH_SI_NS4_8TiledMMAINS4_8MMA_AtomIJNS4_10MMA_TraitsINS4_19SM100_MMA_F8F6F4_SSEJSH_SH_fSE_SE_NS4_17integral_constantINS4_4UMMA5MajorELSP_0EEESQ_NSN_INSO_7ScaleInELSR_0EEESS_EEEEEENS4_6LayoutISC_NS5_IJNSA_ILi0EEESW_SW_EEEEENS5_IJNS4_10UnderscoreESZ_SZ_EEEEENS4_13SM90_TMA_LOADENS4_14ComposedLayoutINS4_7SwizzleILi1ELi4ELi3EEENS4_18smem_ptr_flag_bitsILi8EEENSV_INS5_IJNSA_ILi8EEESF_EEENS5_IJSF_SB_EEEEEEEvNS4_8identityES12_S1C_vS1D_EENS_8epilogue10collective18CollectiveEpilogueINS1F_23Sm100TmaWarpSpecializedILi1ELi1ELi32ELb0ELb0EEEJSG_NS5_IJNSV_ISE_SB_EES1K_EEESH_SI_SH_SI_NS1F_6fusion15FusionCallbacksIS1J_NS1M_17LinearCombinationISH_fSH_fLNS_15FloatRoundStyleE2EEESG_S1L_JEEENS4_5SM1004TMEM4LOAD26SM100_TMEM_LOAD_16dp32b32xES12_NS13_INS14_ILi2ELi4ELi3EEES17_NSV_INS5_IJS18_SE_EEENS5_IJSE_SB_EEEEEEENS4_39AutoVectorizingCopyWithAssumedAlignmentILi128EEENS4_14SM90_TMA_STOREES20_S22_S22_EEEvvEEEEvNT_6ParamsE) ;  /* 0xffffff9402047950 */ /* 0x000fea0003c3ffff */
        .weak           $__internal_1_$__cuda_sm10x_tcgen05_guardrail_trap_phase_invalid_during_alloc
        .type           $__internal_1_$__cuda_sm10x_tcgen05_guardrail_trap_phase_invalid_during_alloc,@function
        .size           $__internal_1_$__cuda_sm10x_tcgen05_guardrail_trap_phase_invalid_during_alloc,($__internal_2_$__cuda_sm10x_tcgen05_guardrail_trap_unallocated_columns_being_dealloced - $__internal_1_$__cuda_sm10x_tcgen05_guardrail_trap_phase_invalid_during_alloc)
$__internal_1_$__cuda_sm10x_tcgen05_guardrail_trap_phase_invalid_during_alloc:
[----:B------:R-:W-:Y:S05]  /*6bf0*/  BPT.TRAP 0x1 ;  /* 0x000000040000795c */ /* 0x000fea0000300000 */
[----:B------:R-:W-:-:S04]  /*6c00*/  MOV R3, 0x0 ;  /* 0x0000000000037802 */ /* 0x000fc80000000f00 */
[----:B------:R-:W-:Y:S05]  /*6c10*/  RET.REL.NODEC R2 `(_ZN7cutlass13device_kernelINS_4gemm6kernel13GemmUniversalIN4cute5tupleIJiiiiEEENS1_10collective13CollectiveMmaINS1_35MainloopSm100TmaUmmaWarpSpecializedILi7ELi2ELi4ENS5_IJNS4_1CILi1EEESB_SB_EEEEENS5_IJNSA_ILi64EEESE_NSA_ILi32EEEEEENS_12float_e5m2_tENS5_IJlSB_lEEESH_SI_NS4_8TiledMMAINS4_8MMA_AtomIJNS4_10MMA_TraitsINS4_19SM100_MMA_F8F6F4_SSEJSH_SH_fSE_SE_NS4_17integral_constantINS4_4UMMA5MajorELSP_0EEESQ_NSN_INSO_7ScaleInELSR_0EEESS_EEEEEENS4_6LayoutISC_NS5_IJNSA_ILi0EEESW_SW_EEEEENS5_IJNS4_10UnderscoreESZ_SZ_EEEEENS4_13SM90_TMA_LOADENS4_14ComposedLayoutINS4_7SwizzleILi1ELi4ELi3EEENS4_18smem_ptr_flag_bitsILi8EEENSV_INS5_IJNSA_ILi8EEESF_EEENS5_IJSF_SB_EEEEEEEvNS4_8identityES12_S1C_vS1D_EENS_8epilogue10collective18CollectiveEpilogueINS1F_23Sm100TmaWarpSpecializedILi1ELi1ELi32ELb0ELb0EEEJSG_NS5_IJNSV_ISE_SB_EES1K_EEESH_SI_SH_SI_NS1F_6fusion15FusionCallbacksIS1J_NS1M_17LinearCombinationISH_fSH_fLNS_15FloatRoundStyleE2EEESG_S1L_JEEENS4_5SM1004TMEM4LOAD26SM100_TMEM_LOAD_16dp32b32xES12_NS13_INS14_ILi2ELi4ELi3EEES17_NSV_INS5_IJS18_SE_EEENS5_IJSE_SB_EEEEEEENS4_39AutoVectorizingCopyWithAssumedAlignmentILi128EEENS4_14SM90_TMA_STOREES20_S22_S22_EEEvvEEEEvNT_6ParamsE) ;  /* 0xffffff9002f87950 */ /* 0x000fea0003c3ffff */
        .weak           $__internal_2_$__cuda_sm10x_tcgen05_guardrail_trap_unallocated_columns_being_dealloced
        .type           $__internal_2_$__cuda_sm10x_tcgen05_guardrail_trap_unallocated_columns_being_dealloced,@function
        .size           $__internal_2_$__cuda_sm10x_tcgen05_guardrail_trap_unallocated_columns_being_dealloced,(.L_x_137 - $__internal_2_$__cuda_sm10x_tcgen05_guardrail_trap_unallocated_columns_being_dealloced)
$__internal_2_$__cuda_sm10x_tcgen05_guardrail_trap_unallocated_columns_being_dealloced:
[----:B------:R-:W-:Y:S05]  /*6c20*/  BPT.TRAP 0x1 ;  /* 0x000000040000795c */ /* 0x000fea0000300000 */
[----:B------:R-:W-:-:S04]  /*6c30*/  HFMA2 R3, -RZ, RZ, 0, 0 ;  /* 0x00000000ff037431 */ /* 0x000fc800000001ff */
[----:B------:R-:W-:Y:S05]  /*6c40*/  RET.REL.NODEC R2 `(_ZN7cutlass13device_kernelINS_4gemm6kernel13GemmUniversalIN4cute5tupleIJiiiiEEENS1_10collective13CollectiveMmaINS1_35MainloopSm100TmaUmmaWarpSpecializedILi7ELi2ELi4ENS5_IJNS4_1CILi1EEESB_SB_EEEEENS5_IJNSA_ILi64EEESE_NSA_ILi32EEEEEENS_12float_e5m2_tENS5_IJlSB_lEEESH_SI_NS4_8TiledMMAINS4_8MMA_AtomIJNS4_10MMA_TraitsINS4_19SM100_MMA_F8F6F4_SSEJSH_SH_fSE_SE_NS4_17integral_constantINS4_4UMMA5MajorELSP_0EEESQ_NSN_INSO_7ScaleInELSR_0EEESS_EEEEEENS4_6LayoutISC_NS5_IJNSA_ILi0EEESW_SW_EEEEENS5_IJNS4_10UnderscoreESZ_SZ_EEEEENS4_13SM90_TMA_LOADENS4_14ComposedLayoutINS4_7SwizzleILi1ELi4ELi3EEENS4_18smem_ptr_flag_bitsILi8EEENSV_INS5_IJNSA_ILi8EEESF_EEENS5_IJSF_SB_EEEEEEEvNS4_8identityES12_S1C_vS1D_EENS_8epilogue10collective18CollectiveEpilogueINS1F_23Sm100TmaWarpSpecializedILi1ELi1ELi32ELb0ELb0EEEJSG_NS5_IJNSV_ISE_SB_EES1K_EEESH_SI_SH_SI_NS1F_6fusion15FusionCallbacksIS1J_NS1M_17LinearCombinationISH_fSH_fLNS_15FloatRoundStyleE2EEESG_S1L_JEEENS4_5SM1004TMEM4LOAD26SM100_TMEM_LOAD_16dp32b32xES12_NS13_INS14_ILi2ELi4ELi3EEES17_NSV_INS5_IJS18_SE_EEENS5_IJSE_SB_EEEEEEENS4_39AutoVectorizingCopyWithAssumedAlignmentILi128EEENS4_14SM90_TMA_STOREES20_S22_S22_EEEvvEEEEvNT_6ParamsE) ;  /* 0xffffff9002ec7950 */ /* 0x000fea0003c3ffff */
.L_x_136:
[----:B------:R-:W-:-:S00]  /*6c50*/  BRA `(.L_x_136) ;  /* 0xfffffffc00fc7947 */ /* 0x000fc0000383ffff */
[----:B------:R-:W-:-:S00]  /*6c60*/  NOP ;  /* 0x0000000000007918 */ /* 0x000fc00000000000 */
        /* <DEDUP_REMOVED lines=9> */
.L_x_137:


//--------------------- .nv.global.init           --------------------------
	.section	.nv.global.init,"aw",@progbits
.nv.global.init:
	.type		$str$27,@object
	.size		$str$27,($str$28 - $str$27)
$str$27:
        /*0000*/ 	.byte	0x28, 0x61, 0x64, 0x64, 0x72, 0x65, 0x73, 0x73, 0x20, 0x26, 0x20, 0x6d, 0x61, 0x73, 0x6b, 0x29
        /*0010*/ 	.byte	0x20, 0x3d, 0x3d, 0x20, 0x30, 0x00
	.type		$str$28,@object
	.size		$str$28,($str$26 - $str$28)
$str$28:
        /*0016*/ 	.byte	0x2f, 0x74, 0x6d, 0x70, 0x2f, 0x63, 0x75, 0x74, 0x6c, 0x61, 0x73, 0x73, 0x5f, 0x73, 0x77, 0x65
        /*0026*/ 	.byte	0x65, 0x70, 0x5f, 0x73, 0x72, 0x63, 0x2f, 0x69, 0x6e, 0x63, 0x6c, 0x75, 0x64, 0x65, 0x2f, 0x63
        /*0036*/ 	.byte	0x75, 0x74, 0x65, 0x2f, 0x70, 0x6f, 0x69, 0x6e, 0x74, 0x65, 0x72, 0x5f, 0x66, 0x6c, 0x61, 0x67
        /*0046*/ 	.byte	0x67, 0x65, 0x64, 0x2e, 0x68, 0x70, 0x70, 0x00
	.type		$str$26,@object
	.size		$str$26,($str$25 - $str$26)
$str$26:
        /*004e*/ 	.byte	0x2f, 0x74, 0x6d, 0x70, 0x2f, 0x63, 0x75, 0x74, 0x6c, 0x61, 0x73, 0x73, 0x5f, 0x73, 0x77, 0x65
        /*005e*/ 	.byte	0x65, 0x70, 0x5f, 0x73, 0x72, 0x63, 0x2f, 0x69, 0x6e, 0x63, 0x6c, 0x75, 0x64, 0x65, 0x2f, 0x63
        /*006e*/ 	.byte	0x75, 0x74, 0x65, 0x2f, 0x61, 0x74, 0x6f, 0x6d, 0x2f, 0x63, 0x6f, 0x70, 0x79, 0x5f, 0x74, 0x72
        /*007e*/ 	.byte	0x61, 0x69, 0x74, 0x73, 0x5f, 0x73, 0x6d, 0x31, 0x30, 0x30, 0x2e, 0x68, 0x70, 0x70, 0x00
	.type		$str$25,@object
	.size		$str$25,(__unnamed_1 - $str$25)
$str$25:
        /*008d*/ 	.byte	0x28, 0x28, 0x75, 0x69, 0x6e, 0x74, 0x33, 0x32, 0x5f, 0x74, 0x28, 0x74, 0x68, 0x72, 0x65, 0x61
        /*009d*/ 	.byte	0x64, 0x49, 0x64, 0x78, 0x2e, 0x78, 0x29, 0x20, 0x2f, 0x20, 0x33, 0x32, 0x29, 0x20, 0x25, 0x20
        /*00ad*/ 	.byte	0x34, 0x29, 0x20, 0x3d, 0x3d, 0x20, 0x28, 0x28, 0x28, 0x74, 0x6d, 0x65, 0x6d, 0x5f, 0x61, 0x64
        /*00bd*/ 	.byte	0x64, 0x72, 0x20, 0x3e, 0x3e, 0x20, 0x31, 0x36, 0x29, 0x20, 0x2f, 0x20, 0x33, 0x32, 0x29, 0x20
        /*00cd*/ 	.byte	0x25, 0x20, 0x34, 0x29, 0x00
	.type		__unnamed_1,@object
	.size		__unnamed_1,(__unnamed_2 - __unnamed_1)
__unnamed_1:
        /*00d2*/ 	.byte	0x61, 0x75, 0x74, 0x6f, 0x20, 0x63, 0x75, 0x74, 0x65, 0x3a, 0x3a, 0x61, 0x73, 0x5f, 0x70, 0x6f
        /* <DEDUP_REMOVED lines=24> */
        /*0262*/ 	.byte	0x3c, 0x34, 0x30, 0x39, 0x36, 0x3e, 0x3e, 0x3e, 0x3e, 0x5d, 0x00
	.type		__unnamed_2,@object
	.size		__unnamed_2,(.L_2 - __unnamed_2)
__unnamed_2:
        /* <DEDUP_REMOVED lines=40> */
        /*04ed*/ 	.byte	0x74, 0x65, 0x3a, 0x3a, 0x43, 0x3c, 0x30, 0x3e, 0x3e, 0x3e, 0x3e, 0x5d, 0x00
.L_2:


//--------------------- .nv.shared._ZN7cutlass13device_kernelINS_4gemm6kernel13GemmUniversalIN4cute5tupleIJiiiiEEENS1_10collective13CollectiveMmaINS1_35MainloopSm100TmaUmmaWarpSpecializedILi7ELi2ELi4ENS5_IJNS4_1CILi1EEESB_SB_EEEEENS5_IJNSA_ILi64EEESE_NSA_ILi32EEEEEENS_12float_e5m2_tENS5_IJlSB_lEEESH_SI_NS4_8TiledMMAINS4_8MMA_AtomIJNS4_10MMA_TraitsINS4_19SM100_MMA_F8F6F4_SSEJSH_SH_fSE_SE_NS4_17integral_constantINS4_4UMMA5MajorELSP_0EEESQ_NSN_INSO_7ScaleInELSR_0EEESS_EEEEEENS4_6LayoutISC_NS5_IJNSA_ILi0EEESW_SW_EEEEENS5_IJNS4_10UnderscoreESZ_SZ_EEEEENS4_13SM90_TMA_LOADENS4_14ComposedLayoutINS4_7SwizzleILi1ELi4ELi3EEENS4_18smem_ptr_flag_bitsILi8EEENSV_INS5_IJNSA_ILi8EEESF_EEENS5_IJSF_SB_EEEEEEEvNS4_8identityES12_S1C_vS1D_EENS_8epilogue10collective18CollectiveEpilogueINS1F_23Sm100TmaWarpSpecializedILi1ELi1ELi32ELb0ELb0EEEJSG_NS5_IJNSV_ISE_SB_EES1K_EEESH_SI_SH_SI_NS1F_6fusion15FusionCallbacksIS1J_NS1M_17LinearCombinationISH_fSH_fLNS_15FloatRoundStyleE2EEESG_S1L_JEEENS4_5SM1004TMEM4LOAD26SM100_TMEM_LOAD_16dp32b32xES12_NS13_INS14_ILi2ELi4ELi3EEES17_NSV_INS5_IJS18_SE_EEENS5_IJSE_SB_EEEEEEENS4_39AutoVectorizingCopyWithAssumedAlignmentILi128EEENS4_14SM90_TMA_STOREES20_S22_S22_EEEvvEEEEvNT_6ParamsE --------------------------
	.section	.nv.shared._ZN7cutlass13device_kernelINS_4gemm6kernel13GemmUniversalIN4cute5tupleIJiiiiEEENS1_10collective13CollectiveMmaINS1_35MainloopSm100TmaUmmaWarpSpecializedILi7ELi2ELi4ENS5_IJNS4_1CILi1EEESB_SB_EEEEENS5_IJNSA_ILi64EEESE_NSA_ILi32EEEEEENS_12float_e5m2_tENS5_IJlSB_lEEESH_SI_NS4_8TiledMMAINS4_8MMA_AtomIJNS4_10MMA_TraitsINS4_19SM100_MMA_F8F6F4_SSEJSH_SH_fSE_SE_NS4_17integral_constantINS4_4UMMA5MajorELSP_0EEESQ_NSN_INSO_7ScaleInELSR_0EEESS_EEEEEENS4_6LayoutISC_NS5_IJNSA_ILi0EEESW_SW_EEEEENS5_IJNS4_10UnderscoreESZ_SZ_EEEEENS4_13SM90_TMA_LOADENS4_14ComposedLayoutINS4_7SwizzleILi1ELi4ELi3EEENS4_18smem_ptr_flag_bitsILi8EEENSV_INS5_IJNSA_ILi8EEESF_EEENS5_IJSF_SB_EEEEEEEvNS4_8identityES12_S1C_vS1D_EENS_8epilogue10collective18CollectiveEpilogueINS1F_23Sm100TmaWarpSpecializedILi1ELi1ELi32ELb0ELb0EEEJSG_NS5_IJNSV_ISE_SB_EES1K_EEESH_SI_SH_SI_NS1F_6fusion15FusionCallbacksIS1J_NS1M_17LinearCombinationISH_fSH_fLNS_15FloatRoundStyleE2EEESG_S1L_JEEENS4_5SM1004TMEM4LOAD26SM100_TMEM_LOAD_16dp32b32xES12_NS13_INS14_ILi2ELi4ELi3EEES17_NSV_INS5_IJS18_SE_EEENS5_IJSE_SB_EEEEEEENS4_39AutoVectorizingCopyWithAssumedAlignmentILi128EEENS4_14SM90_TMA_STOREES20_S22_S22_EEEvvEEEEvNT_6ParamsE,"aw",@nobits
	.sectionflags	@""
	.align	16
	.zero		1024


//--------------------- .nv.shared.reserved.0     --------------------------
	.section	.nv.shared.reserved.0,"aw",@nobits
	.weak		__nv_reservedSMEM_offset_0_alias
	.size		__nv_reservedSMEM_offset_0_alias, 0, 64
	.other		__nv_reservedSMEM_offset_0_alias,@"STO_CUDA_RESERVED_SHARED STV_DEFAULT"
__nv_reservedSMEM_offset_0_alias:
	.zero		0
.nv.shared.reserved.0:
	.zero		64
	.weak		__nv_reservedSMEM_tcgen05_partition
	.type		__nv_reservedSMEM_tcgen05_partition,@object
	.size		__nv_reservedSMEM_tcgen05_partition,(.L_0 - __nv_reservedSMEM_tcgen05_partition)
__nv_reservedSMEM_tcgen05_partition:
	.zero		32
.L_0:


//--------------------- .nv.global                --------------------------
	.section	.nv.global,"aw",@nobits
.nv.global:
	.type		_ZN40_INTERNAL_92ae4bf8_4_k_cu_9600c936_180594cute1_E,@object
	.size		_ZN40_INTERNAL_92ae4bf8_4_k_cu_9600c936_180594cute1_E,(_ZN40_INTERNAL_92ae4bf8_4_k_cu_9600c936_180594cuda3std3__45__cpo6cbeginE - _ZN40_INTERNAL_92ae4bf8_4_k_cu_9600c936_180594cute1_E)
_ZN40_INTERNAL_92ae4bf8_4_k_cu_9600c936_180594cute1_E:
	.zero		1
	.type		_ZN40_INTERNAL_92ae4bf8_4_k_cu_9600c936_180594cuda3std3__45__cpo6cbeginE,@object
	.size		_ZN40_INTERNAL_92ae4bf8_4_k_cu_9600c936_180594cuda3std3__45__cpo6cbeginE,(_ZN40_INTERNAL_92ae4bf8_4_k_cu_9600c936_180594cuda3std3__48in_placeE - _ZN40_INTERNAL_92ae4bf8_4_k_cu_9600c936_180594cuda3std3__45__cpo6cbeginE)
_ZN40_INTERNAL_92ae4bf8_4_k_cu_9600c936_180594cuda3std3__45__cpo6cbeginE:
	.zero		1
	.type		_ZN40_INTERNAL_92ae4bf8_4_k_cu_9600c936_180594cuda3std3__48in_placeE,@object
	.size		_ZN40_INTERNAL_92ae4bf8_4_k_cu_9600c936_180594cuda3std3__48in_placeE,(_ZN40_INTERNAL_92ae4bf8_4_k_cu_9600c936_180594cuda3std6ranges3__45__cpo9iter_moveE - _ZN40_INTERNAL_92ae4bf8_4_k_cu_9600c936_180594cuda3std3__48in_placeE)
_ZN40_INTERNAL_92ae4bf8_4_k_cu_9600c936_180594cuda3std3__48in_placeE:
	.zero		1
	.type		_ZN40_INTERNAL_92ae4bf8_4_k_cu_9600c936_180594cuda3std6ranges3__45__cpo9iter_moveE,@object
	.size		_ZN40_INTERNAL_92ae4bf8_4_k_cu_9600c936_180594cuda3std6ranges3__45__cpo9iter_moveE,(_ZN40_INTERNAL_92ae4bf8_4_k_cu_9600c936_180594cuda3std3__45__cpo5beginE - _ZN40_INTERNAL_92ae4bf8_4_k_cu_9600c936_180594cuda3std6ranges3__45__cpo9iter_moveE)
_ZN40_INTERNAL_92ae4bf8_4_k_cu_9600c936_180594cuda3std6ranges3__45__cpo9iter_moveE:
	.zero		1
	.type		_ZN40_INTERNAL_92ae4bf8_4_k_cu_9600c936_180594cuda3std3__45__cpo5beginE,@object
	.size		_ZN40_INTERNAL_92ae4bf8_4_k_cu_9600c936_180594cuda3std3__45__cpo5beginE,(_ZN40_INTERNAL_92ae4bf8_4_k_cu_9600c936_180594cuda3std3__442_GLOBAL__N__92ae4bf8_4_k_cu_9600c936_180596ignoreE - _ZN40_INTERNAL_92ae4bf8_4_k_cu_9600c936_180594cuda3std3__45__cpo5beginE)
_ZN40_INTERNAL_92ae4bf8_4_k_cu_9600c936_180594cuda3std3__45__cpo5beginE:
	.zero		1
	.type		_ZN40_INTERNAL_92ae4bf8_4_k_cu_9600c936_180594cuda3std3__442_GLOBAL__N__92ae4bf8_4_k_cu_9600c936_180596ignoreE,@object
	.size		_ZN40_INTERNAL_92ae4bf8_4_k_cu_9600c936_180594cuda3std3__442_GLOBAL__N__92ae4bf8_4_k_cu_9600c936_180596ignoreE,(_ZN40_INTERNAL_92ae4bf8_4_k_cu_9600c936_180594cute7productE - _ZN40_INTERNAL_92ae4bf8_4_k_cu_9600c936_180594cuda3std3__442_GLOBAL__N__92ae4bf8_4_k_cu_9600c936_180596ignoreE)
_ZN40_INTERNAL_92ae4bf8_4_k_cu_9600c936_180594cuda3std3__442_GLOBAL__N__92ae4bf8_4_k_cu_9600c936_180596ignoreE:
	.zero		1
	.type		_ZN40_INTERNAL_92ae4bf8_4_k_cu_9600c936_180594cute7productE,@object
	.size		_ZN40_INTERNAL_92ae4bf8_4_k_cu_9600c936_180594cute7productE,(_ZN40_INTERNAL_92ae4bf8_4_k_cu_9600c936_180594cuda3std3__45__cpo3endE - _ZN40_INTERNAL_92ae4bf8_4_k_cu_9600c936_180594cute7productE)
_ZN40_INTERNAL_92ae4bf8_4_k_cu_9600c936_180594cute7productE:
	.zero		1
	.type		_ZN40_INTERNAL_92ae4bf8_4_k_cu_9600c936_180594cuda3std3__45__cpo3endE,@object
	.size		_ZN40_INTERNAL_92ae4bf8_4_k_cu_9600c936_180594cuda3std3__45__cpo3endE,(_ZN40_INTERNAL_92ae4bf8_4_k_cu_9600c936_180594cuda3std3__419piecewise_constructE - _ZN40_INTERNAL_92ae4bf8_4_k_cu_9600c936_180594cuda3std3__45__cpo3endE)
_ZN40_INTERNAL_92ae4bf8_4_k_cu_9600c936_180594cuda3std3__45__cpo3endE:
	.zero		1
	.type		_ZN40_INTERNAL_92ae4bf8_4_k_cu_9600c936_180594cuda3std3__419piecewise_constructE,@object
	.size		_ZN40_INTERNAL_92ae4bf8_4_k_cu_9600c936_180594cuda3std3__419piecewise_constructE,(_ZN40_INTERNAL_92ae4bf8_4_k_cu_9600c936_180594cuda3std3__45__cpo4cendE - _ZN40_INTERNAL_92ae4bf8_4_k_cu_9600c936_180594cuda3std3__419piecewise_constructE)
_ZN40_INTERNAL_92ae4bf8_4_k_cu_9600c936_180594cuda3std3__419piecewise_constructE:
	.zero		1
	.type		_ZN40_INTERNAL_92ae4bf8_4_k_cu_9600c936_180594cuda3std3__45__cpo4cendE,@object
	.size		_ZN40_INTERNAL_92ae4bf8_4_k_cu_9600c936_180594cuda3std3__45__cpo4cendE,(_ZN40_INTERNAL_92ae4bf8_4_k_cu_9600c936_180594cuda3std6ranges3__45__cpo4swapE - _ZN40_INTERNAL_92ae4bf8_4_k_cu_9600c936_180594cuda3std3__45__cpo4cendE)
_ZN40_INTERNAL_92ae4bf8_4_k_cu_9600c936_180594cuda3std3__45__cpo4cendE:
	.zero		1
	.type		_ZN40_INTERNAL_92ae4bf8_4_k_cu_9600c936_180594cuda3std6ranges3__45__cpo4swapE,@object
	.size		_ZN40_INTERNAL_92ae4bf8_4_k_cu_9600c936_180594cuda3std6ranges3__45__cpo4swapE,(.L_10 - _ZN40_INTERNAL_92ae4bf8_4_k_cu_9600c936_180594cuda3std6ranges3__45__cpo4swapE)
_ZN40_INTERNAL_92ae4bf8_4_k_cu_9600c936_180594cuda3std6ranges3__45__cpo4swapE:
	.zero		1
.L_10:


//--------------------- .nv.constant0._ZN7cutlass13device_kernelINS_4gemm6kernel13GemmUniversalIN4cute5tupleIJiiiiEEENS1_10collective13CollectiveMmaINS1_35MainloopSm100TmaUmmaWarpSpecializedILi7ELi2ELi4ENS5_IJNS4_1CILi1EEESB_SB_EEEEENS5_IJNSA_ILi64EEESE_NSA_ILi32EEEEEENS_12float_e5m2_tENS5_IJlSB_lEEESH_SI_NS4_8TiledMMAINS4_8MMA_AtomIJNS4_10MMA_TraitsINS4_19SM100_MMA_F8F6F4_SSEJSH_SH_fSE_SE_NS4_17integral_constantINS4_4UMMA5MajorELSP_0EEESQ_NSN_INSO_7ScaleInELSR_0EEESS_EEEEEENS4_6LayoutISC_NS5_IJNSA_ILi0EEESW_SW_EEEEENS5_IJNS4_10UnderscoreESZ_SZ_EEEEENS4_13SM90_TMA_LOADENS4_14ComposedLayoutINS4_7SwizzleILi1ELi4ELi3EEENS4_18smem_ptr_flag_bitsILi8EEENSV_INS5_IJNSA_ILi8EEESF_EEENS5_IJSF_SB_EEEEEEEvNS4_8identityES12_S1C_vS1D_EENS_8epilogue10collective18CollectiveEpilogueINS1F_23Sm100TmaWarpSpecializedILi1ELi1ELi32ELb0ELb0EEEJSG_NS5_IJNSV_ISE_SB_EES1K_EEESH_SI_SH_SI_NS1F_6fusion15FusionCallbacksIS1J_NS1M_17LinearCombinationISH_fSH_fLNS_15FloatRoundStyleE2EEESG_S1L_JEEENS4_5SM1004TMEM4LOAD26SM100_TMEM_LOAD_16dp32b32xES12_NS13_INS14_ILi2ELi4ELi3EEES17_NSV_INS5_IJS18_SE_EEENS5_IJSE_SB_EEEEEEENS4_39AutoVectorizingCopyWithAssumedAlignmentILi128EEENS4_14SM90_TMA_STOREES20_S22_S22_EEEvvEEEEvNT_6ParamsE --------------------------
	.section	.nv.constant0._ZN7cutlass13device_kernelINS_4gemm6kernel13GemmUniversalIN4cute5tupleIJiiiiEEENS1_10collective13CollectiveMmaINS1_35MainloopSm100TmaUmmaWarpSpecializedILi7ELi2ELi4ENS5_IJNS4_1CILi1EEESB_SB_EEEEENS5_IJNSA_ILi64EEESE_NSA_ILi32EEEEEENS_12float_e5m2_tENS5_IJlSB_lEEESH_SI_NS4_8TiledMMAINS4_8MMA_AtomIJNS4_10MMA_TraitsINS4_19SM100_MMA_F8F6F4_SSEJSH_SH_fSE_SE_NS4_17integral_constantINS4_4UMMA5MajorELSP_0EEESQ_NSN_INSO_7ScaleInELSR_0EEESS_EEEEEENS4_6LayoutISC_NS5_IJNSA_ILi0EEESW_SW_EEEEENS5_IJNS4_10UnderscoreESZ_SZ_EEEEENS4_13SM90_TMA_LOADENS4_14ComposedLayoutINS4_7SwizzleILi1ELi4ELi3EEENS4_18smem_ptr_flag_bitsILi8EEENSV_INS5_IJNSA_ILi8EEESF_EEENS5_IJSF_SB_EEEEEEEvNS4_8identityES12_S1C_vS1D_EENS_8epilogue10collective18CollectiveEpilogueINS1F_23Sm100TmaWarpSpecializedILi1ELi1ELi32ELb0ELb0EEEJSG_NS5_IJNSV_ISE_SB_EES1K_EEESH_SI_SH_SI_NS1F_6fusion15FusionCallbacksIS1J_NS1M_17LinearCombinationISH_fSH_fLNS_15FloatRoundStyleE2EEESG_S1L_JEEENS4_5SM1004TMEM4LOAD26SM100_TMEM_LOAD_16dp32b32xES12_NS13_INS14_ILi2ELi4ELi3EEES17_NSV_INS5_IJS18_SE_EEENS5_IJSE_SB_EEEEEEENS4_39AutoVectorizingCopyWithAssumedAlignmentILi128EEENS4_14SM90_TMA_STOREES20_S22_S22_EEEvvEEEEvNT_6ParamsE,"a",@progbits
	.sectionflags	@""
	.align	4
.nv.constant0._ZN7cutlass13device_kernelINS_4gemm6kernel13GemmUniversalIN4cute5tupleIJiiiiEEENS1_10collective13CollectiveMmaINS1_35MainloopSm100TmaUmmaWarpSpecializedILi7ELi2ELi4ENS5_IJNS4_1CILi1EEESB_SB_EEEEENS5_IJNSA_ILi64EEESE_NSA_ILi32EEEEEENS_12float_e5m2_tENS5_IJlSB_lEEESH_SI_NS4_8TiledMMAINS4_8MMA_AtomIJNS4_10MMA_TraitsINS4_19SM100_MMA_F8F6F4_SSEJSH_SH_fSE_SE_NS4_17integral_constantINS4_4UMMA5MajorELSP_0EEESQ_NSN_INSO_7ScaleInELSR_0EEESS_EEEEEENS4_6LayoutISC_NS5_IJNSA_ILi0EEESW_SW_EEEEENS5_IJNS4_10UnderscoreESZ_SZ_EEEEENS4_13SM90_TMA_LOADENS4_14ComposedLayoutINS4_7SwizzleILi1ELi4ELi3EEENS4_18smem_ptr_flag_bitsILi8EEENSV_INS5_IJNSA_ILi8EEESF_EEENS5_IJSF_SB_EEEEEEEvNS4_8identityES12_S1C_vS1D_EENS_8epilogue10collective18CollectiveEpilogueINS1F_23Sm100TmaWarpSpecializedILi1ELi1ELi32ELb0ELb0EEEJSG_NS5_IJNSV_ISE_SB_EES1K_EEESH_SI_SH_SI_NS1F_6fusion15FusionCallbacksIS1J_NS1M_17LinearCombinationISH_fSH_fLNS_15FloatRoundStyleE2EEESG_S1L_JEEENS4_5SM1004TMEM4LOAD26SM100_TMEM_LOAD_16dp32b32xES12_NS13_INS14_ILi2ELi4ELi3EEES17_NSV_INS5_IJS18_SE_EEENS5_IJSE_SB_EEEEEEENS4_39AutoVectorizingCopyWithAssumedAlignmentILi128EEENS4_14SM90_TMA_STOREES20_S22_S22_EEEvvEEEEvNT_6ParamsE:
	.zero		2944


//--------------------- SYMBOLS --------------------------

	.type		.nv.reservedSmem.offset0,@object
	.size		.nv.reservedSmem.offset0,0x4
	.type		.nv.reservedSmem.cap,@object
	.size		.nv.reservedSmem.cap,0x4
	.type		__assertfail,@function
